	.target	sm_100a

	.elftype	@"ET_EXEC"


//--------------------- .note.nv.tkinfo           --------------------------
	.section	.note.nv.tkinfo,"",@"SHT_NOTE"
	.sectionflags	@"SHF_NOTE_NV_TKINFO"
	.tkinfo
        /*0018*/ 	.word	0x00000002
        /*0030*/ 	.string	""
        /*0030*/ 	.string	"ptxas"
        /*0030*/ 	.string	"Cuda compilation tools, release 13.0, V13.0.88"
        /*0030*/ 	.string	"Build cuda_13.0.r13.0/compiler.36424714_0"
        /*0030*/ 	.string	"-arch sm_100a -m 64 "



//--------------------- .note.nv.cuinfo           --------------------------
	.section	.note.nv.cuinfo,"",@"SHT_NOTE"
	.sectionflags	@"SHF_NOTE_NV_CUINFO"
        /*0018*/ 	.short	0x0002
        /*001a*/ 	.short	0x0064
        /*001c*/ 	.short	0x0082
	.zero		2


//--------------------- .nv.info                  --------------------------
	.section	.nv.info,"",@"SHT_CUDA_INFO"
	.align	4


	//----- nvinfo : EIATTR_REGCOUNT
	.align		4
        /*0000*/ 	.byte	0x04, 0x2f
        /*0002*/ 	.short	(.L_19 - .L_18)
	.align		4
.L_18:
        /*0004*/ 	.word	index@(_ZN7cutlass13device_kernelINS_4gemm6kernel13GemmUniversalIN4cute5tupleIJiiiiEEENS1_10collective13CollectiveMmaINS1_35MainloopSm100TmaUmmaWarpSpecializedILi2ELi2ELi4ENS5_IJNS4_1CILi1EEENSA_ILi8EEESB_EEEEENS5_IJNSA_ILi128EEESF_NSA_ILi64EEEEEENS_6half_tENS5_IJSB_llEEESI_SJ_NS4_8TiledMMAINS4_8MMA_AtomIJNS4_20SM100_MMA_F16BF16_SSISI_SI_fLi128ELi128ELNS4_4UMMA5MajorE1ELSO_1ELNSN_7ScaleInE0ELSP_0EEEEEENS4_6LayoutINS5_IJSB_SB_SB_EEENS5_IJNSA_ILi0EEESU_SU_EEEEENS5_IJNS4_10UnderscoreESX_SX_EEEEENS4_23SM90_TMA_LOAD_MULTICASTENS4_14ComposedLayoutINS4_7SwizzleILi3ELi4ELi3EEENS4_18smem_ptr_flag_bitsILi16EEENSS_INS5_IJSG_SC_EEENS5_IJSB_SG_EEEEEEEvNS4_8identityENS4_13SM90_TMA_LOADES19_vS1A_EENS_8epilogue10collective18CollectiveEpilogueINS1D_23Sm100TmaWarpSpecializedILi4ELi2ELi32ELb1ELb0EEEJSH_NS5_IJNSS_ISF_SB_EENSS_INSA_ILi32EEESB_EEEEESI_NS5_IJlSB_lEEESI_S1M_NS1D_6fusion15FusionCallbacksIS1H_NS1N_17LinearCombinationISI_fSI_fLNS_15FloatRoundStyleE2EEESH_S1L_JEEENS4_5SM1004TMEM4LOAD26SM100_TMEM_LOAD_32dp32b32xES1B_NS11_INS12_ILi2ELi4ELi3EEES15_NSS_INS5_IJSC_S1J_EEENS5_IJS1J_SB_EEEEEEENS4_39AutoVectorizingCopyWithAssumedAlignmentILi128EEENS4_14SM90_TMA_STOREES21_S23_S23_EEEvvEEEEvNT_6ParamsE)
        /*0008*/ 	.word	0x0000006e


	//----- nvinfo : EIATTR_FRAME_SIZE
	.align		4
.L_19:
        /*000c*/ 	.byte	0x04, 0x11
        /*000e*/ 	.short	(.L_21 - .L_20)
	.align		4
.L_20:
        /*0010*/ 	.word	index@($__internal_2_$__cuda_sm10x_tcgen05_guardrail_trap_unallocated_columns_being_dealloced)
        /*0014*/ 	.word	0x00000000


	//----- nvinfo : EIATTR_FRAME_SIZE
	.align		4
.L_21:
        /*0018*/ 	.byte	0x04, 0x11
        /*001a*/ 	.short	(.L_23 - .L_22)
	.align		4
.L_22:
        /*001c*/ 	.word	index@($__internal_1_$__cuda_sm10x_tcgen05_guardrail_trap_phase_invalid_during_alloc)
        /*0020*/ 	.word	0x00000000


	//----- nvinfo : EIATTR_FRAME_SIZE
	.align		4
.L_23:
        /*0024*/ 	.byte	0x04, 0x11
        /*0026*/ 	.short	(.L_25 - .L_24)
	.align		4
.L_24:
        /*0028*/ 	.word	index@($__internal_0_$__cuda_sm10x_tcgen05_guardrail_trap_col_being_dealloced_not_returned_by_alloc)
        /*002c*/ 	.word	0x00000000


	//----- nvinfo : EIATTR_FRAME_SIZE
	.align		4
.L_25:
        /*0030*/ 	.byte	0x04, 0x11
        /*0032*/ 	.short	(.L_27 - .L_26)
	.align		4
.L_26:
        /*0034*/ 	.word	index@(_ZN7cutlass13device_kernelINS_4gemm6kernel13GemmUniversalIN4cute5tupleIJiiiiEEENS1_10collective13CollectiveMmaINS1_35MainloopSm100TmaUmmaWarpSpecializedILi2ELi2ELi4ENS5_IJNS4_1CILi1EEENSA_ILi8EEESB_EEEEENS5_IJNSA_ILi128EEESF_NSA_ILi64EEEEEENS_6half_tENS5_IJSB_llEEESI_SJ_NS4_8TiledMMAINS4_8MMA_AtomIJNS4_20SM100_MMA_F16BF16_SSISI_SI_fLi128ELi128ELNS4_4UMMA5MajorE1ELSO_1ELNSN_7ScaleInE0ELSP_0EEEEEENS4_6LayoutINS5_IJSB_SB_SB_EEENS5_IJNSA_ILi0EEESU_SU_EEEEENS5_IJNS4_10UnderscoreESX_SX_EEEEENS4_23SM90_TMA_LOAD_MULTICASTENS4_14ComposedLayoutINS4_7SwizzleILi3ELi4ELi3EEENS4_18smem_ptr_flag_bitsILi16EEENSS_INS5_IJSG_SC_EEENS5_IJSB_SG_EEEEEEEvNS4_8identityENS4_13SM90_TMA_LOADES19_vS1A_EENS_8epilogue10collective18CollectiveEpilogueINS1D_23Sm100TmaWarpSpecializedILi4ELi2ELi32ELb1ELb0EEEJSH_NS5_IJNSS_ISF_SB_EENSS_INSA_ILi32EEESB_EEEEESI_NS5_IJlSB_lEEESI_S1M_NS1D_6fusion15FusionCallbacksIS1H_NS1N_17LinearCombinationISI_fSI_fLNS_15FloatRoundStyleE2EEESH_S1L_JEEENS4_5SM1004TMEM4LOAD26SM100_TMEM_LOAD_32dp32b32xES1B_NS11_INS12_ILi2ELi4ELi3EEES15_NSS_INS5_IJSC_S1J_EEENS5_IJS1J_SB_EEEEEEENS4_39AutoVectorizingCopyWithAssumedAlignmentILi128EEENS4_14SM90_TMA_STOREES21_S23_S23_EEEvvEEEEvNT_6ParamsE)
        /*0038*/ 	.word	0x00000000


	//----- nvinfo : EIATTR_MIN_STACK_SIZE
	.align		4
.L_27:
        /*003c*/ 	.byte	0x04, 0x12
        /*003e*/ 	.short	(.L_29 - .L_28)
	.align		4
.L_28:
        /*0040*/ 	.word	index@(_ZN7cutlass13device_kernelINS_4gemm6kernel13GemmUniversalIN4cute5tupleIJiiiiEEENS1_10collective13CollectiveMmaINS1_35MainloopSm100TmaUmmaWarpSpecializedILi2ELi2ELi4ENS5_IJNS4_1CILi1EEENSA_ILi8EEESB_EEEEENS5_IJNSA_ILi128EEESF_NSA_ILi64EEEEEENS_6half_tENS5_IJSB_llEEESI_SJ_NS4_8TiledMMAINS4_8MMA_AtomIJNS4_20SM100_MMA_F16BF16_SSISI_SI_fLi128ELi128ELNS4_4UMMA5MajorE1ELSO_1ELNSN_7ScaleInE0ELSP_0EEEEEENS4_6LayoutINS5_IJSB_SB_SB_EEENS5_IJNSA_ILi0EEESU_SU_EEEEENS5_IJNS4_10UnderscoreESX_SX_EEEEENS4_23SM90_TMA_LOAD_MULTICASTENS4_14ComposedLayoutINS4_7SwizzleILi3ELi4ELi3EEENS4_18smem_ptr_flag_bitsILi16EEENSS_INS5_IJSG_SC_EEENS5_IJSB_SG_EEEEEEEvNS4_8identityENS4_13SM90_TMA_LOADES19_vS1A_EENS_8epilogue10collective18CollectiveEpilogueINS1D_23Sm100TmaWarpSpecializedILi4ELi2ELi32ELb1ELb0EEEJSH_NS5_IJNSS_ISF_SB_EENSS_INSA_ILi32EEESB_EEEEESI_NS5_IJlSB_lEEESI_S1M_NS1D_6fusion15FusionCallbacksIS1H_NS1N_17LinearCombinationISI_fSI_fLNS_15FloatRoundStyleE2EEESH_S1L_JEEENS4_5SM1004TMEM4LOAD26SM100_TMEM_LOAD_32dp32b32xES1B_NS11_INS12_ILi2ELi4ELi3EEES15_NSS_INS5_IJSC_S1J_EEENS5_IJS1J_SB_EEEEEEENS4_39AutoVectorizingCopyWithAssumedAlignmentILi128EEENS4_14SM90_TMA_STOREES21_S23_S23_EEEvvEEEEvNT_6ParamsE)
        /*0044*/ 	.word	0x00000000
.L_29:


//--------------------- .nv.compat                --------------------------
	.section	.nv.compat,"",@"SHT_CUDA_COMPAT_INFO"
	.align	4
        /*0000*/ 	.byte	0x02, 0x09, 0x01, 0x00, 0x02, 0x02, 0x02, 0x00, 0x02, 0x05, 0x05, 0x00, 0x03, 0x07, 0x01, 0x01
        /*0010*/ 	.byte	0x02, 0x03, 0x01, 0x00, 0x02, 0x06, 0x01, 0x00, 0x04, 0x0b, 0x08, 0x00, 0x09, 0x00, 0x00, 0x00
        /*0020*/ 	.byte	0x00, 0x00, 0x00, 0x00


//--------------------- .nv.info._ZN7cutlass13device_kernelINS_4gemm6kernel13GemmUniversalIN4cute5tupleIJiiiiEEENS1_10collective13CollectiveMmaINS1_35MainloopSm100TmaUmmaWarpSpecializedILi2ELi2ELi4ENS5_IJNS4_1CILi1EEENSA_ILi8EEESB_EEEEENS5_IJNSA_ILi128EEESF_NSA_ILi64EEEEEENS_6half_tENS5_IJSB_llEEESI_SJ_NS4_8TiledMMAINS4_8MMA_AtomIJNS4_20SM100_MMA_F16BF16_SSISI_SI_fLi128ELi128ELNS4_4UMMA5MajorE1ELSO_1ELNSN_7ScaleInE0ELSP_0EEEEEENS4_6LayoutINS5_IJSB_SB_SB_EEENS5_IJNSA_ILi0EEESU_SU_EEEEENS5_IJNS4_10UnderscoreESX_SX_EEEEENS4_23SM90_TMA_LOAD_MULTICASTENS4_14ComposedLayoutINS4_7SwizzleILi3ELi4ELi3EEENS4_18smem_ptr_flag_bitsILi16EEENSS_INS5_IJSG_SC_EEENS5_IJSB_SG_EEEEEEEvNS4_8identityENS4_13SM90_TMA_LOADES19_vS1A_EENS_8epilogue10collective18CollectiveEpilogueINS1D_23Sm100TmaWarpSpecializedILi4ELi2ELi32ELb1ELb0EEEJSH_NS5_IJNSS_ISF_SB_EENSS_INSA_ILi32EEESB_EEEEESI_NS5_IJlSB_lEEESI_S1M_NS1D_6fusion15FusionCallbacksIS1H_NS1N_17LinearCombinationISI_fSI_fLNS_15FloatRoundStyleE2EEESH_S1L_JEEENS4_5SM1004TMEM4LOAD26SM100_TMEM_LOAD_32dp32b32xES1B_NS11_INS12_ILi2ELi4ELi3EEES15_NSS_INS5_IJSC_S1J_EEENS5_IJS1J_SB_EEEEEEENS4_39AutoVectorizingCopyWithAssumedAlignmentILi128EEENS4_14SM90_TMA_STOREES21_S23_S23_EEEvvEEEEvNT_6ParamsE --------------------------
	.section	.nv.info._ZN7cutlass13device_kernelINS_4gemm6kernel13GemmUniversalIN4cute5tupleIJiiiiEEENS1_10collective13CollectiveMmaINS1_35MainloopSm100TmaUmmaWarpSpecializedILi2ELi2ELi4ENS5_IJNS4_1CILi1EEENSA_ILi8EEESB_EEEEENS5_IJNSA_ILi128EEESF_NSA_ILi64EEEEEENS_6half_tENS5_IJSB_llEEESI_SJ_NS4_8TiledMMAINS4_8MMA_AtomIJNS4_20SM100_MMA_F16BF16_SSISI_SI_fLi128ELi128ELNS4_4UMMA5MajorE1ELSO_1ELNSN_7ScaleInE0ELSP_0EEEEEENS4_6LayoutINS5_IJSB_SB_SB_EEENS5_IJNSA_ILi0EEESU_SU_EEEEENS5_IJNS4_10UnderscoreESX_SX_EEEEENS4_23SM90_TMA_LOAD_MULTICASTENS4_14ComposedLayoutINS4_7SwizzleILi3ELi4ELi3EEENS4_18smem_ptr_flag_bitsILi16EEENSS_INS5_IJSG_SC_EEENS5_IJSB_SG_EEEEEEEvNS4_8identityENS4_13SM90_TMA_LOADES19_vS1A_EENS_8epilogue10collective18CollectiveEpilogueINS1D_23Sm100TmaWarpSpecializedILi4ELi2ELi32ELb1ELb0EEEJSH_NS5_IJNSS_ISF_SB_EENSS_INSA_ILi32EEESB_EEEEESI_NS5_IJlSB_lEEESI_S1M_NS1D_6fusion15FusionCallbacksIS1H_NS1N_17LinearCombinationISI_fSI_fLNS_15FloatRoundStyleE2EEESH_S1L_JEEENS4_5SM1004TMEM4LOAD26SM100_TMEM_LOAD_32dp32b32xES1B_NS11_INS12_ILi2ELi4ELi3EEES15_NSS_INS5_IJSC_S1J_EEENS5_IJS1J_SB_EEEEEEENS4_39AutoVectorizingCopyWithAssumedAlignmentILi128EEENS4_14SM90_TMA_STOREES21_S23_S23_EEEvvEEEEvNT_6ParamsE,"",@"SHT_CUDA_INFO"
	.sectionflags	@""
	.align	4


	//----- nvinfo : EIATTR_CUDA_API_VERSION
	.align		4
        /*0000*/ 	.byte	0x04, 0x37
        /*0002*/ 	.short	(.L_31 - .L_30)
.L_30:
        /*0004*/ 	.word	0x00000082


	//----- nvinfo : EIATTR_KPARAM_INFO
	.align		4
.L_31:
        /*0008*/ 	.byte	0x04, 0x17
        /*000a*/ 	.short	(.L_33 - .L_32)
.L_32:
        /*000c*/ 	.word	0x00000000
        /*0010*/ 	.short	0x0000
        /*0012*/ 	.short	0x0000
        /*0014*/ 	.byte	0x00, 0xf0, 0x01, 0x20


	//----- nvinfo : EIATTR_AT_ENTRY_FRAGMENTS
	.align		4
.L_33:
        /*0018*/ 	.byte	0x04, 0x4f
        /*001a*/ 	.short	(.L_35 - .L_34)


	//   ....[0]....
.L_34:
        /*001c*/ 	.word	0x00000006


	//----- nvinfo : EIATTR_RESERVED_SMEM_USED
	.align		4
.L_35:
        /*0020*/ 	.byte	0x01, 0x41
	.zero		2


	//----- nvinfo : EIATTR_SPARSE_MMA_MASK
	.align		4
        /*0024*/ 	.byte	0x03, 0x50
        /*0026*/ 	.short	0x0000


	//----- nvinfo : EIATTR_TCGEN05_1CTA_USED
	.align		4
        /*0028*/ 	.byte	0x01, 0x51
	.zero		2


	//----- nvinfo : EIATTR_MAXREG_COUNT
	.align		4
        /*002c*/ 	.byte	0x03, 0x1b
        /*002e*/ 	.short	0x00ff


	//----- nvinfo : EIATTR_NUM_BARRIERS
	.align		4
        /*0030*/ 	.byte	0x02, 0x4c
        /*0032*/ 	.byte	0x07
	.zero		1


	//----- nvinfo : EIATTR_EXTERNS
	.align		4
        /*0034*/ 	.byte	0x04, 0x0f
        /*0036*/ 	.short	(.L_37 - .L_36)


	//   ....[0]....
	.align		4
.L_36:
        /*0038*/ 	.word	index@(__assertfail)


	//----- nvinfo : EIATTR_MERCURY_ISA_VERSION
	.align		4
.L_37:
        /*003c*/ 	.byte	0x03, 0x5f
        /*003e*/ 	.short	0x0101


	//----- nvinfo : EIATTR_INT_WARP_WIDE_INSTR_OFFSETS
	.align		4
        /*0040*/ 	.byte	0x04, 0x31
        /*0042*/ 	.short	(.L_39 - .L_38)


	//   ....[0]....
.L_38:
        /*0044*/ 	.word	0x000022e0


	//   ....[1]....
        /*0048*/ 	.word	0x00003c20


	//   ....[2]....
        /*004c*/ 	.word	0x00003c50


	//   ....[3]....
        /*0050*/ 	.word	0x00003ca0


	//   ....[4]....
        /*0054*/ 	.word	0x00004590


	//   ....[5]....
        /*0058*/ 	.word	0x000045e0


	//   ....[6]....
        /*005c*/ 	.word	0x000046d0


	//   ....[7]....
        /*0060*/ 	.word	0x00004740


	//   ....[8]....
        /*0064*/ 	.word	0x00004850


	//   ....[9]....
        /*0068*/ 	.word	0x000048e0


	//   ....[10]....
        /*006c*/ 	.word	0x00004ab0


	//   ....[11]....
        /*0070*/ 	.word	0x00004bf0


	//----- nvinfo : EIATTR_COOP_GROUP_MASK_REGIDS
	.align		4
.L_39:
        /*0074*/ 	.byte	0x04, 0x29
        /*0076*/ 	.short	(.L_41 - .L_40)


	//   ....[0]....
.L_40:
        /*0078*/ 	.word	0xffffffff


	//   ....[1]....
        /*007c*/ 	.word	0xffffffff


	//   ....[2]....
        /*0080*/ 	.word	0xffffffff


	//   ....[3]....
        /*0084*/ 	.word	0xffffffff


	//   ....[4]....
        /*0088*/ 	.word	0xffffffff


	//   ....[5]....
        /*008c*/ 	.word	0xffffffff


	//   ....[6]....
        /*0090*/ 	.word	0xffffffff


	//   ....[7]....
        /*0094*/ 	.word	0xffffffff


	//   ....[8]....
        /*0098*/ 	.word	0xffffffff


	//   ....[9]....
        /*009c*/ 	.word	0xffffffff


	//   ....[10]....
        /*00a0*/ 	.word	0xffffffff


	//   ....[11]....
        /*00a4*/ 	.word	0xffffffff


	//   ....[12]....
        /*00a8*/ 	.word	0xffffffff


	//   ....[13]....
        /*00ac*/ 	.word	0xffffffff


	//----- nvinfo : EIATTR_COOP_GROUP_INSTR_OFFSETS
	.align		4
.L_41:
        /*00b0*/ 	.byte	0x04, 0x28
        /*00b2*/ 	.short	(.L_43 - .L_42)


	//   ....[0]....
.L_42:
        /*00b4*/ 	.word	0x00000090


	//   ....[1]....
        /*00b8*/ 	.word	0x000004d0


	//   ....[2]....
        /*00bc*/ 	.word	0x00000640


	//   ....[3]....
        /*00c0*/ 	.word	0x000007e0


	//   ....[4]....
        /*00c4*/ 	.word	0x000008e0


	//   ....[5]....
        /*00c8*/ 	.word	0x00000a50


	//   ....[6]....
        /*00cc*/ 	.word	0x00000bf0


	//   ....[7]....
        /*00d0*/ 	.word	0x00000da0


	//   ....[8]....
        /*00d4*/ 	.word	0x000021c0


	//   ....[9]....
        /*00d8*/ 	.word	0x00002e80


	//   ....[10]....
        /*00dc*/ 	.word	0x00003090


	//   ....[11]....
        /*00e0*/ 	.word	0x000030c0


	//   ....[12]....
        /*00e4*/ 	.word	0x00003b10


	//   ....[13]....
        /*00e8*/ 	.word	0x00003d40


	//----- nvinfo : EIATTR_VRC_CTA_INIT_COUNT
	.align		4
.L_43:
        /*00ec*/ 	.byte	0x02, 0x4a
        /*00ee*/ 	.byte	0x80
	.zero		1


	//----- nvinfo : EIATTR_SYSCALL_OFFSETS
	.align		4
        /*00f0*/ 	.byte	0x04, 0x46
        /*00f2*/ 	.short	(.L_45 - .L_44)


	//   ....[0]....
.L_44:
        /*00f4*/ 	.word	0x00005690


	//   ....[1]....
        /*00f8*/ 	.word	0x00005780


	//   ....[2]....
        /*00fc*/ 	.word	0x00005ef0


	//   ....[3]....
        /*0100*/ 	.word	0x00006b70


	//   ....[4]....
        /*0104*/ 	.word	0x000077c0


	//   ....[5]....
        /*0108*/ 	.word	0x00008410


	//----- nvinfo : EIATTR_MBARRIER_INSTR_OFFSETS
	.align		4
.L_45:
        /*010c*/ 	.byte	0x04, 0x39
        /*010e*/ 	.short	(.L_47 - .L_46)


	//   ....[0]....
.L_46:
        /*0110*/ 	.word	0x000005f0
        /*0114*/ 	.word	0x000000ff
        /*0118*/ 	.word	0x00000000
        /*011c*/ 	.short	0x0100
        /*011e*/ 	.byte	0x08
	.zero		1


	//   ....[1]....
        /*0120*/ 	.word	0x00000600
        /*0124*/ 	.word	0x000000ff
        /*0128*/ 	.word	0x00000010
        /*012c*/ 	.short	0x0100
        /*012e*/ 	.byte	0x08
	.zero		1


	//   ....[2]....
        /*0130*/ 	.word	0x00000610
        /*0134*/ 	.word	0x000000ff
        /*0138*/ 	.word	0x00000008
        /*013c*/ 	.short	0x0100
        /*013e*/ 	.byte	0x08
	.zero		1


	//   ....[3]....
        /*0140*/ 	.word	0x00000620
        /*0144*/ 	.word	0x000000ff
        /*0148*/ 	.word	0x00000018
        /*014c*/ 	.short	0x0100
        /*014e*/ 	.byte	0x08
	.zero		1


	//   ....[4]....
        /*0150*/ 	.word	0x00000750
        /*0154*/ 	.word	0x000000ff
        /*0158*/ 	.word	0x00000020
        /*015c*/ 	.short	0x0100
        /*015e*/ 	.byte	0x08
	.zero		1


	//   ....[5]....
        /*0160*/ 	.word	0x00000760
        /*0164*/ 	.word	0x000000ff
        /*0168*/ 	.word	0x00000040
        /*016c*/ 	.short	0x0100
        /*016e*/ 	.byte	0x08
	.zero		1


	//   ....[6]....
        /*0170*/ 	.word	0x00000770
        /*0174*/ 	.word	0x000000ff
        /*0178*/ 	.word	0x00000028
        /*017c*/ 	.short	0x0100
        /*017e*/ 	.byte	0x08
	.zero		1


	//   ....[7]....
        /*0180*/ 	.word	0x00000780
        /*0184*/ 	.word	0x000000ff
        /*0188*/ 	.word	0x00000048
        /*018c*/ 	.short	0x0100
        /*018e*/ 	.byte	0x08
	.zero		1


	//   ....[8]....
        /*0190*/ 	.word	0x00000790
        /*0194*/ 	.word	0x000000ff
        /*0198*/ 	.word	0x00000030
        /*019c*/ 	.short	0x0100
        /*019e*/ 	.byte	0x08
	.zero		1


	//   ....[9]....
        /*01a0*/ 	.word	0x000007a0
        /*01a4*/ 	.word	0x000000ff
        /*01a8*/ 	.word	0x00000050
        /*01ac*/ 	.short	0x0100
        /*01ae*/ 	.byte	0x08
	.zero		1


	//   ....[10]....
        /*01b0*/ 	.word	0x000007b0
        /*01b4*/ 	.word	0x000000ff
        /*01b8*/ 	.word	0x00000038
        /*01bc*/ 	.short	0x0100
        /*01be*/ 	.byte	0x08
	.zero		1


	//   ....[11]....
        /*01c0*/ 	.word	0x000007c0
        /*01c4*/ 	.word	0x000000ff
        /*01c8*/ 	.word	0x00000058
        /*01cc*/ 	.short	0x0100
        /*01ce*/ 	.byte	0x08
	.zero		1


	//   ....[12]....
        /*01d0*/ 	.word	0x000008b0
        /*01d4*/ 	.word	0x000000ff
        /*01d8*/ 	.word	0x00000060
        /*01dc*/ 	.short	0x0100
        /*01de*/ 	.byte	0x06
	.zero		1


	//   ....[13]....
        /*01e0*/ 	.word	0x000008c0
        /*01e4*/ 	.word	0x000000ff
        /*01e8*/ 	.word	0x00000068
        /*01ec*/ 	.short	0x0100
        /*01ee*/ 	.byte	0x06
	.zero		1


	//   ....[14]....
        /*01f0*/ 	.word	0x00000a00
        /*01f4*/ 	.word	0x000000ff
        /*01f8*/ 	.word	0x00000070
        /*01fc*/ 	.short	0x0100
        /*01fe*/ 	.byte	0x06
	.zero		1


	//   ....[15]....
        /*0200*/ 	.word	0x00000a10
        /*0204*/ 	.word	0x000000ff
        /*0208*/ 	.word	0x00000080
        /*020c*/ 	.short	0x0100
        /*020e*/ 	.byte	0x06
	.zero		1


	//   ....[16]....
        /*0210*/ 	.word	0x00000a20
        /*0214*/ 	.word	0x000000ff
        /*0218*/ 	.word	0x00000078
        /*021c*/ 	.short	0x0100
        /*021e*/ 	.byte	0x06
	.zero		1


	//   ....[17]....
        /*0220*/ 	.word	0x00000a30
        /*0224*/ 	.word	0x000000ff
        /*0228*/ 	.word	0x00000088
        /*022c*/ 	.short	0x0100
        /*022e*/ 	.byte	0x06
	.zero		1


	//   ....[18]....
        /*0230*/ 	.word	0x00000b60
        /*0234*/ 	.word	0x000000ff
        /*0238*/ 	.word	0x00000090
        /*023c*/ 	.short	0x0100
        /*023e*/ 	.byte	0x08
	.zero		1


	//   ....[19]....
        /*0240*/ 	.word	0x00000b70
        /*0244*/ 	.word	0x000000ff
        /*0248*/ 	.word	0x000000b0
        /*024c*/ 	.short	0x0100
        /*024e*/ 	.byte	0x08
	.zero		1


	//   ....[20]....
        /*0250*/ 	.word	0x00000b80
        /*0254*/ 	.word	0x000000ff
        /*0258*/ 	.word	0x00000098
        /*025c*/ 	.short	0x0100
        /*025e*/ 	.byte	0x08
	.zero		1


	//   ....[21]....
        /*0260*/ 	.word	0x00000b90
        /*0264*/ 	.word	0x000000ff
        /*0268*/ 	.word	0x000000b8
        /*026c*/ 	.short	0x0100
        /*026e*/ 	.byte	0x08
	.zero		1


	//   ....[22]....
        /*0270*/ 	.word	0x00000ba0
        /*0274*/ 	.word	0x000000ff
        /*0278*/ 	.word	0x000000a0
        /*027c*/ 	.short	0x0100
        /*027e*/ 	.byte	0x08
	.zero		1


	//   ....[23]....
        /*0280*/ 	.word	0x00000bb0
        /*0284*/ 	.word	0x000000ff
        /*0288*/ 	.word	0x000000c0
        /*028c*/ 	.short	0x0100
        /*028e*/ 	.byte	0x08
	.zero		1


	//   ....[24]....
        /*0290*/ 	.word	0x00000bc0
        /*0294*/ 	.word	0x000000ff
        /*0298*/ 	.word	0x000000a8
        /*029c*/ 	.short	0x0100
        /*029e*/ 	.byte	0x08
	.zero		1


	//   ....[25]....
        /*02a0*/ 	.word	0x00000bd0
        /*02a4*/ 	.word	0x000000ff
        /*02a8*/ 	.word	0x000000c8
        /*02ac*/ 	.short	0x0100
        /*02ae*/ 	.byte	0x08
	.zero		1


	//   ....[26]....
        /*02b0*/ 	.word	0x00000cc0
        /*02b4*/ 	.word	0x000000ff
        /*02b8*/ 	.word	0x000000d0
        /*02bc*/ 	.short	0x0100
        /*02be*/ 	.byte	0x06
	.zero		1


	//   ....[27]....
        /*02c0*/ 	.word	0x00000cd0
        /*02c4*/ 	.word	0x000000ff
        /*02c8*/ 	.word	0x000000e0
        /*02cc*/ 	.short	0x0100
        /*02ce*/ 	.byte	0x06
	.zero		1


	//   ....[28]....
        /*02d0*/ 	.word	0x00000ce0
        /*02d4*/ 	.word	0x000000ff
        /*02d8*/ 	.word	0x000000d8
        /*02dc*/ 	.short	0x0100
        /*02de*/ 	.byte	0x06
	.zero		1


	//   ....[29]....
        /*02e0*/ 	.word	0x00000cf0
        /*02e4*/ 	.word	0x000000ff
        /*02e8*/ 	.word	0x000000e8
        /*02ec*/ 	.short	0x0100
        /*02ee*/ 	.byte	0x06
	.zero		1


	//   ....[30]....
        /*02f0*/ 	.word	0x00001880
        /*02f4*/ 	.word	0x00000002
        /*02f8*/ 	.word	0x000000e0
        /*02fc*/ 	.short	0x010a
        /*02fe*/ 	.byte	0xff
	.zero		1


	//   ....[31]....
        /*0300*/ 	.word	0x000018b0
        /*0304*/ 	.word	0x00000002
        /*0308*/ 	.word	0x000000d0
        /*030c*/ 	.short	0x0101
        /*030e*/ 	.byte	0xff
	.zero		1


	//   ....[32]....
        /*0310*/ 	.word	0x00001980
        /*0314*/ 	.word	0x000000ff
        /*0318*/ 	.word	0x00000010
        /*031c*/ 	.short	0x010a
        /*031e*/ 	.byte	0x08
	.zero		1


	//   ....[33]....
        /*0320*/ 	.word	0x00001a40
        /*0324*/ 	.word	0x000000ff
        /*0328*/ 	.word	0x00000010
        /*032c*/ 	.short	0x010a
        /*032e*/ 	.byte	0x21
	.zero		1


	//   ....[34]....
        /*0330*/ 	.word	0x00001bd0
        /*0334*/ 	.word	0x000000ff
        /*0338*/ 	.word	0x00000010
        /*033c*/ 	.short	0x010a
        /*033e*/ 	.byte	0x08
	.zero		1


	//   ....[35]....
        /*0340*/ 	.word	0x00001db0
        /*0344*/ 	.word	0x000000ff
        /*0348*/ 	.word	0x00000068
        /*034c*/ 	.short	0x0101
        /*034e*/ 	.byte	0x05
	.zero		1


	//   ....[36]....
        /*0350*/ 	.word	0x00001dd0
        /*0354*/ 	.word	0x000000ff
        /*0358*/ 	.word	0x00000010
        /*035c*/ 	.short	0x010a
        /*035e*/ 	.byte	0x08
	.zero		1


	//   ....[37]....
        /*0360*/ 	.word	0x00001e70
        /*0364*/ 	.word	0x000000ff
        /*0368*/ 	.word	0x00000010
        /*036c*/ 	.short	0x010a
        /*036e*/ 	.byte	0x21
	.zero		1


	//   ....[38]....
        /*0370*/ 	.word	0x00002000
        /*0374*/ 	.word	0x000000ff
        /*0378*/ 	.word	0x00000010
        /*037c*/ 	.short	0x010a
        /*037e*/ 	.byte	0x08
	.zero		1


	//   ....[39]....
        /*0380*/ 	.word	0x000021f0
        /*0384*/ 	.word	0x00000002
        /*0388*/ 	.word	0x00000070
        /*038c*/ 	.short	0x010a
        /*038e*/ 	.byte	0xff
	.zero		1


	//   ....[40]....
        /*0390*/ 	.word	0x000022b0
        /*0394*/ 	.word	0x00000002
        /*0398*/ 	.word	0x00000000
        /*039c*/ 	.short	0x0101
        /*039e*/ 	.byte	0xff
	.zero		1


	//   ....[41]....
        /*03a0*/ 	.word	0x00002810
        /*03a4*/ 	.word	0x000000ff
        /*03a8*/ 	.word	0x00000000
        /*03ac*/ 	.short	0x010a
        /*03ae*/ 	.byte	0x04
	.zero		1


	//   ....[42]....
        /*03b0*/ 	.word	0x000028b0
        /*03b4*/ 	.word	0x00000000
        /*03b8*/ 	.word	0x00000000
        /*03bc*/ 	.short	0x010a
        /*03be*/ 	.byte	0xff
	.zero		1


	//   ....[43]....
        /*03c0*/ 	.word	0x000029e0
        /*03c4*/ 	.word	0x00000000
        /*03c8*/ 	.word	0x000000d0
        /*03cc*/ 	.short	0x010a
        /*03ce*/ 	.byte	0xff
	.zero		1


	//   ....[44]....
        /*03d0*/ 	.word	0x00002a50
        /*03d4*/ 	.word	0x00000000
        /*03d8*/ 	.word	0x00000000
        /*03dc*/ 	.short	0x0101
        /*03de*/ 	.byte	0xff
	.zero		1


	//   ....[45]....
        /*03e0*/ 	.word	0x00002a70
        /*03e4*/ 	.word	0x000000ff
        /*03e8*/ 	.word	0x00000080
        /*03ec*/ 	.short	0x010a
        /*03ee*/ 	.byte	0x05
	.zero		1


	//   ....[46]....
        /*03f0*/ 	.word	0x00002b90
        /*03f4*/ 	.word	0x00000000
        /*03f8*/ 	.word	0x00000070
        /*03fc*/ 	.short	0x010a
        /*03fe*/ 	.byte	0xff
	.zero		1


	//   ....[47]....
        /*0400*/ 	.word	0x00002c90
        /*0404*/ 	.word	0x00000000
        /*0408*/ 	.word	0x00000000
        /*040c*/ 	.short	0x0101
        /*040e*/ 	.byte	0xff
	.zero		1


	//   ....[48]....
        /*0410*/ 	.word	0x00002d20
        /*0414*/ 	.word	0x000000ff
        /*0418*/ 	.word	0x00000080
        /*041c*/ 	.short	0x0106
        /*041e*/ 	.byte	0x05
	.zero		1


	//   ....[49]....
        /*0420*/ 	.word	0x00002d40
        /*0424*/ 	.word	0x000000ff
        /*0428*/ 	.word	0x00000080
        /*042c*/ 	.short	0x010a
        /*042e*/ 	.byte	0x05
	.zero		1


	//   ....[50]....
        /*0430*/ 	.word	0x00002dd0
        /*0434*/ 	.word	0x000000ff
        /*0438*/ 	.word	0x00000080
        /*043c*/ 	.short	0x0106
        /*043e*/ 	.byte	0x04
	.zero		1


	//   ....[51]....
        /*0440*/ 	.word	0x00002e10
        /*0444*/ 	.word	0x00000000
        /*0448*/ 	.word	0x00000080
        /*044c*/ 	.short	0x010a
        /*044e*/ 	.byte	0xff
	.zero		1


	//   ....[52]....
        /*0450*/ 	.word	0x00003360
        /*0454*/ 	.word	0x00000000
        /*0458*/ 	.word	0x00000070
        /*045c*/ 	.short	0x010a
        /*045e*/ 	.byte	0xff
	.zero		1


	//   ....[53]....
        /*0460*/ 	.word	0x00003470
        /*0464*/ 	.word	0x00000003
        /*0468*/ 	.word	0x00000000
        /*046c*/ 	.short	0x0101
        /*046e*/ 	.byte	0xff
	.zero		1


	//   ....[54]....
        /*0470*/ 	.word	0x00003480
        /*0474*/ 	.word	0x000000ff
        /*0478*/ 	.word	0x00000000
        /*047c*/ 	.short	0x010a
        /*047e*/ 	.byte	0x06
	.zero		1


	//   ....[55]....
        /*0480*/ 	.word	0x000034a0
        /*0484*/ 	.word	0x000000ff
        /*0488*/ 	.word	0x000000b0
        /*048c*/ 	.short	0x010a
        /*048e*/ 	.byte	0x07
	.zero		1


	//   ....[56]....
        /*0490*/ 	.word	0x00003570
        /*0494*/ 	.word	0x000000ff
        /*0498*/ 	.word	0x00000000
        /*049c*/ 	.short	0x010a
        /*049e*/ 	.byte	0x06
	.zero		1


	//   ....[57]....
        /*04a0*/ 	.word	0x000036a0
        /*04a4*/ 	.word	0x000000ff
        /*04a8*/ 	.word	0x00000000
        /*04ac*/ 	.short	0x010a
        /*04ae*/ 	.byte	0x1a
	.zero		1


	//   ....[58]....
        /*04b0*/ 	.word	0x00003940
        /*04b4*/ 	.word	0x000000ff
        /*04b8*/ 	.word	0x00000000
        /*04bc*/ 	.short	0x010a
        /*04be*/ 	.byte	0x06
	.zero		1


	//   ....[59]....
        /*04c0*/ 	.word	0x000039d0
        /*04c4*/ 	.word	0x000000ff
        /*04c8*/ 	.word	0x00000000
        /*04cc*/ 	.short	0x010a
        /*04ce*/ 	.byte	0x06
	.zero		1


	//   ....[60]....
        /*04d0*/ 	.word	0x00003a60
        /*04d4*/ 	.word	0x000000ff
        /*04d8*/ 	.word	0x00000000
        /*04dc*/ 	.short	0x010a
        /*04de*/ 	.byte	0x06
	.zero		1


	//   ....[61]....
        /*04e0*/ 	.word	0x00003af0
        /*04e4*/ 	.word	0x000000ff
        /*04e8*/ 	.word	0x00000000
        /*04ec*/ 	.short	0x010a
        /*04ee*/ 	.byte	0x07
	.zero		1


	//   ....[62]....
        /*04f0*/ 	.word	0x00003f30
        /*04f4*/ 	.word	0x00000000
        /*04f8*/ 	.word	0x00000070
        /*04fc*/ 	.short	0x010a
        /*04fe*/ 	.byte	0xff
	.zero		1


	//   ....[63]....
        /*0500*/ 	.word	0x00003ff0
        /*0504*/ 	.word	0x00000000
        /*0508*/ 	.word	0x00000000
        /*050c*/ 	.short	0x0101
        /*050e*/ 	.byte	0xff
	.zero		1


	//   ....[64]....
        /*0510*/ 	.word	0x00004310
        /*0514*/ 	.word	0x000000ff
        /*0518*/ 	.word	0x00000068
        /*051c*/ 	.short	0x010a
        /*051e*/ 	.byte	0x04
	.zero		1


	//   ....[65]....
        /*0520*/ 	.word	0x00004510
        /*0524*/ 	.word	0x000000ff
        /*0528*/ 	.word	0x00000040
        /*052c*/ 	.short	0x010a
        /*052e*/ 	.byte	0x04
	.zero		1


	//   ....[66]....
        /*0530*/ 	.word	0x00004680
        /*0534*/ 	.word	0x000000ff
        /*0538*/ 	.word	0x00000020
        /*053c*/ 	.short	0x010b
        /*053e*/ 	.byte	0x04
	.zero		1


	//   ....[67]....
        /*0540*/ 	.word	0x00004690
        /*0544*/ 	.word	0x000000ff
        /*0548*/ 	.word	0x00000000
        /*054c*/ 	.short	0x0101
        /*054e*/ 	.byte	0x06
	.zero		1


	//   ....[68]....
        /*0550*/ 	.word	0x000046a0
        /*0554*/ 	.word	0x000000ff
        /*0558*/ 	.word	0x00000048
        /*055c*/ 	.short	0x010a
        /*055e*/ 	.byte	0x04
	.zero		1


	//   ....[69]....
        /*0560*/ 	.word	0x000047f0
        /*0564*/ 	.word	0x000000ff
        /*0568*/ 	.word	0x00000028
        /*056c*/ 	.short	0x010b
        /*056e*/ 	.byte	0x04
	.zero		1


	//   ....[70]....
        /*0570*/ 	.word	0x00004800
        /*0574*/ 	.word	0x000000ff
        /*0578*/ 	.word	0x00000000
        /*057c*/ 	.short	0x0101
        /*057e*/ 	.byte	0x06
	.zero		1


	//   ....[71]....
        /*0580*/ 	.word	0x00004810
        /*0584*/ 	.word	0x000000ff
        /*0588*/ 	.word	0x00000050
        /*058c*/ 	.short	0x010a
        /*058e*/ 	.byte	0x04
	.zero		1


	//   ....[72]....
        /*0590*/ 	.word	0x00004990
        /*0594*/ 	.word	0x000000ff
        /*0598*/ 	.word	0x00000030
        /*059c*/ 	.short	0x010b
        /*059e*/ 	.byte	0x04
	.zero		1


	//   ....[73]....
        /*05a0*/ 	.word	0x000049d0
        /*05a4*/ 	.word	0x000000ff
        /*05a8*/ 	.word	0x00000000
        /*05ac*/ 	.short	0x0101
        /*05ae*/ 	.byte	0x06
	.zero		1


	//   ....[74]....
        /*05b0*/ 	.word	0x00004a10
        /*05b4*/ 	.word	0x000000ff
        /*05b8*/ 	.word	0x00000058
        /*05bc*/ 	.short	0x010a
        /*05be*/ 	.byte	0x04
	.zero		1


	//   ....[75]....
        /*05c0*/ 	.word	0x00004c50
        /*05c4*/ 	.word	0x000000ff
        /*05c8*/ 	.word	0x00000038
        /*05cc*/ 	.short	0x010b
        /*05ce*/ 	.byte	0x04
	.zero		1


	//   ....[76]....
        /*05d0*/ 	.word	0x00004c70
        /*05d4*/ 	.word	0x000000ff
        /*05d8*/ 	.word	0x00000000
        /*05dc*/ 	.short	0x0101
        /*05de*/ 	.byte	0x05
	.zero		1


	//   ....[77]....
        /*05e0*/ 	.word	0x00004ca0
        /*05e4*/ 	.word	0x000000ff
        /*05e8*/ 	.word	0x00000040
        /*05ec*/ 	.short	0x010a
        /*05ee*/ 	.byte	0x04
	.zero		1


	//   ....[78]....
        /*05f0*/ 	.word	0x00004cc0
        /*05f4*/ 	.word	0x000000ff
        /*05f8*/ 	.word	0x00000048
        /*05fc*/ 	.short	0x010a
        /*05fe*/ 	.byte	0x04
	.zero		1


	//   ....[79]....
        /*0600*/ 	.word	0x00004ce0
        /*0604*/ 	.word	0x000000ff
        /*0608*/ 	.word	0x00000050
        /*060c*/ 	.short	0x010a
        /*060e*/ 	.byte	0x04
	.zero		1


	//   ....[80]....
        /*0610*/ 	.word	0x00004d20
        /*0614*/ 	.word	0x00000000
        /*0618*/ 	.word	0x00000058
        /*061c*/ 	.short	0x010a
        /*061e*/ 	.byte	0xff
	.zero		1


	//   ....[81]....
        /*0620*/ 	.word	0x00005050
        /*0624*/ 	.word	0x00000000
        /*0628*/ 	.word	0x00000070
        /*062c*/ 	.short	0x010a
        /*062e*/ 	.byte	0xff
	.zero		1


	//   ....[82]....
        /*0630*/ 	.word	0x00005160
        /*0634*/ 	.word	0x00000000
        /*0638*/ 	.word	0x00000000
        /*063c*/ 	.short	0x0101
        /*063e*/ 	.byte	0xff
	.zero		1


	//   ....[83]....
        /*0640*/ 	.word	0x00005bb0
        /*0644*/ 	.word	0x000000ff
        /*0648*/ 	.word	0x00000020
        /*064c*/ 	.short	0x010a
        /*064e*/ 	.byte	0x30
	.zero		1


	//   ....[84]....
        /*0650*/ 	.word	0x00005bf0
        /*0654*/ 	.word	0x00000040
        /*0658*/ 	.word	0x00000090
        /*065c*/ 	.short	0x010a
        /*065e*/ 	.byte	0xff
	.zero		1


	//   ....[85]....
        /*0660*/ 	.word	0x00005ce0
        /*0664*/ 	.word	0x000000ff
        /*0668*/ 	.word	0x00000020
        /*066c*/ 	.short	0x010a
        /*066e*/ 	.byte	0x30
	.zero		1


	//   ....[86]....
        /*0670*/ 	.word	0x00005dd0
        /*0674*/ 	.word	0x00000040
        /*0678*/ 	.word	0x00000090
        /*067c*/ 	.short	0x010a
        /*067e*/ 	.byte	0xff
	.zero		1


	//   ....[87]....
        /*0680*/ 	.word	0x000068a0
        /*0684*/ 	.word	0x00000000
        /*0688*/ 	.word	0x00000000
        /*068c*/ 	.short	0x0101
        /*068e*/ 	.byte	0xff
	.zero		1


	//   ....[88]....
        /*0690*/ 	.word	0x000068b0
        /*0694*/ 	.word	0x00000002
        /*0698*/ 	.word	0x00000020
        /*069c*/ 	.short	0x010a
        /*069e*/ 	.byte	0xff
	.zero		1


	//   ....[89]....
        /*06a0*/ 	.word	0x00006990
        /*06a4*/ 	.word	0x00000002
        /*06a8*/ 	.word	0x00000020
        /*06ac*/ 	.short	0x010a
        /*06ae*/ 	.byte	0xff
	.zero		1


	//   ....[90]....
        /*06b0*/ 	.word	0x000074f0
        /*06b4*/ 	.word	0x00000048
        /*06b8*/ 	.word	0x00000000
        /*06bc*/ 	.short	0x0101
        /*06be*/ 	.byte	0xff
	.zero		1


	//   ....[91]....
        /*06c0*/ 	.word	0x00007510
        /*06c4*/ 	.word	0x00000000
        /*06c8*/ 	.word	0x00000020
        /*06cc*/ 	.short	0x010a
        /*06ce*/ 	.byte	0xff
	.zero		1


	//   ....[92]....
        /*06d0*/ 	.word	0x000075e0
        /*06d4*/ 	.word	0x00000000
        /*06d8*/ 	.word	0x00000020
        /*06dc*/ 	.short	0x010a
        /*06de*/ 	.byte	0xff
	.zero		1


	//   ....[93]....
        /*06e0*/ 	.word	0x00008140
        /*06e4*/ 	.word	0x00000048
        /*06e8*/ 	.word	0x00000000
        /*06ec*/ 	.short	0x0101
        /*06ee*/ 	.byte	0xff
	.zero		1


	//   ....[94]....
        /*06f0*/ 	.word	0x00008160
        /*06f4*/ 	.word	0x00000000
        /*06f8*/ 	.word	0x00000020
        /*06fc*/ 	.short	0x010a
        /*06fe*/ 	.byte	0xff
	.zero		1


	//   ....[95]....
        /*0700*/ 	.word	0x00008230
        /*0704*/ 	.word	0x00000000
        /*0708*/ 	.word	0x00000020
        /*070c*/ 	.short	0x010a
        /*070e*/ 	.byte	0xff
	.zero		1


	//   ....[96]....
        /*0710*/ 	.word	0x00008570
        /*0714*/ 	.word	0x000000ff
        /*0718*/ 	.word	0x00000000
        /*071c*/ 	.short	0x0101
        /*071e*/ 	.byte	0x05
	.zero		1


	//   ....[97]....
        /*0720*/ 	.word	0x00008df0
        /*0724*/ 	.word	0x00000000
        /*0728*/ 	.word	0x00000000
        /*072c*/ 	.short	0x0101
        /*072e*/ 	.byte	0xff
	.zero		1


	//   ....[98]....
        /*0730*/ 	.word	0x00009060
        /*0734*/ 	.word	0x000000ff
        /*0738*/ 	.word	0x00000000
        /*073c*/ 	.short	0x0101
        /*073e*/ 	.byte	0x04
	.zero		1


	//   ....[99]....
        /*0740*/ 	.word	0x00009080
        /*0744*/ 	.word	0x00000002
        /*0748*/ 	.word	0x000000e0
        /*074c*/ 	.short	0x010a
        /*074e*/ 	.byte	0xff
	.zero		1


	//   ....[100]....
        /*0750*/ 	.word	0x000090e0
        /*0754*/ 	.word	0x00000002
        /*0758*/ 	.word	0x00000010
        /*075c*/ 	.short	0x010a
        /*075e*/ 	.byte	0xff
	.zero		1


	//   ....[101]....
        /*0760*/ 	.word	0x00009140
        /*0764*/ 	.word	0x00000002
        /*0768*/ 	.word	0x00000010
        /*076c*/ 	.short	0x010a
        /*076e*/ 	.byte	0xff
	.zero		1


	//   ....[102]....
        /*0770*/ 	.word	0x00009190
        /*0774*/ 	.word	0x00000002
        /*0778*/ 	.word	0x00000070
        /*077c*/ 	.short	0x010a
        /*077e*/ 	.byte	0xff
	.zero		1


	//   ....[103]....
        /*0780*/ 	.word	0x000091f0
        /*0784*/ 	.word	0x00000000
        /*0788*/ 	.word	0x00000000
        /*078c*/ 	.short	0x010a
        /*078e*/ 	.byte	0xff
	.zero		1


	//   ....[104]....
        /*0790*/ 	.word	0x00009240
        /*0794*/ 	.word	0x00000000
        /*0798*/ 	.word	0x000000d0
        /*079c*/ 	.short	0x010a
        /*079e*/ 	.byte	0xff
	.zero		1


	//   ....[105]....
        /*07a0*/ 	.word	0x000092a0
        /*07a4*/ 	.word	0x00000000
        /*07a8*/ 	.word	0x00000080
        /*07ac*/ 	.short	0x010a
        /*07ae*/ 	.byte	0xff
	.zero		1


	//   ....[106]....
        /*07b0*/ 	.word	0x000092f0
        /*07b4*/ 	.word	0x00000000
        /*07b8*/ 	.word	0x00000070
        /*07bc*/ 	.short	0x010a
        /*07be*/ 	.byte	0xff
	.zero		1


	//   ....[107]....
        /*07c0*/ 	.word	0x00009350
        /*07c4*/ 	.word	0x00000000
        /*07c8*/ 	.word	0x00000080
        /*07cc*/ 	.short	0x010a
        /*07ce*/ 	.byte	0xff
	.zero		1


	//   ....[108]....
        /*07d0*/ 	.word	0x000093a0
        /*07d4*/ 	.word	0x00000000
        /*07d8*/ 	.word	0x00000070
        /*07dc*/ 	.short	0x010a
        /*07de*/ 	.byte	0xff
	.zero		1


	//   ....[109]....
        /*07e0*/ 	.word	0x00009400
        /*07e4*/ 	.word	0x00000002
        /*07e8*/ 	.word	0x000000b0
        /*07ec*/ 	.short	0x010a
        /*07ee*/ 	.byte	0xff
	.zero		1


	//   ....[110]....
        /*07f0*/ 	.word	0x00009460
        /*07f4*/ 	.word	0x00000000
        /*07f8*/ 	.word	0x00000000
        /*07fc*/ 	.short	0x010a
        /*07fe*/ 	.byte	0xff
	.zero		1


	//   ....[111]....
        /*0800*/ 	.word	0x000094c0
        /*0804*/ 	.word	0x00000000
        /*0808*/ 	.word	0x00000000
        /*080c*/ 	.short	0x010a
        /*080e*/ 	.byte	0xff
	.zero		1


	//   ....[112]....
        /*0810*/ 	.word	0x00009520
        /*0814*/ 	.word	0x00000000
        /*0818*/ 	.word	0x00000000
        /*081c*/ 	.short	0x010a
        /*081e*/ 	.byte	0xff
	.zero		1


	//   ....[113]....
        /*0820*/ 	.word	0x00009580
        /*0824*/ 	.word	0x00000000
        /*0828*/ 	.word	0x00000000
        /*082c*/ 	.short	0x010a
        /*082e*/ 	.byte	0xff
	.zero		1


	//   ....[114]....
        /*0830*/ 	.word	0x000095e0
        /*0834*/ 	.word	0x00000000
        /*0838*/ 	.word	0x00000000
        /*083c*/ 	.short	0x010a
        /*083e*/ 	.byte	0xff
	.zero		1


	//   ....[115]....
        /*0840*/ 	.word	0x00009630
        /*0844*/ 	.word	0x00000000
        /*0848*/ 	.word	0x00000070
        /*084c*/ 	.short	0x010a
        /*084e*/ 	.byte	0xff
	.zero		1


	//   ....[116]....
        /*0850*/ 	.word	0x00009690
        /*0854*/ 	.word	0x00000000
        /*0858*/ 	.word	0x00000068
        /*085c*/ 	.short	0x010a
        /*085e*/ 	.byte	0xff
	.zero		1


	//   ....[117]....
        /*0860*/ 	.word	0x000096f0
        /*0864*/ 	.word	0x00000000
        /*0868*/ 	.word	0x00000040
        /*086c*/ 	.short	0x010a
        /*086e*/ 	.byte	0xff
	.zero		1


	//   ....[118]....
        /*0870*/ 	.word	0x00009750
        /*0874*/ 	.word	0x00000000
        /*0878*/ 	.word	0x00000048
        /*087c*/ 	.short	0x010a
        /*087e*/ 	.byte	0xff
	.zero		1


	//   ....[119]....
        /*0880*/ 	.word	0x000097b0
        /*0884*/ 	.word	0x00000000
        /*0888*/ 	.word	0x00000050
        /*088c*/ 	.short	0x010a
        /*088e*/ 	.byte	0xff
	.zero		1


	//   ....[120]....
        /*0890*/ 	.word	0x00009810
        /*0894*/ 	.word	0x00000000
        /*0898*/ 	.word	0x00000058
        /*089c*/ 	.short	0x010a
        /*089e*/ 	.byte	0xff
	.zero		1


	//   ....[121]....
        /*08a0*/ 	.word	0x00009870
        /*08a4*/ 	.word	0x00000000
        /*08a8*/ 	.word	0x00000040
        /*08ac*/ 	.short	0x010a
        /*08ae*/ 	.byte	0xff
	.zero		1


	//   ....[122]....
        /*08b0*/ 	.word	0x000098d0
        /*08b4*/ 	.word	0x00000000
        /*08b8*/ 	.word	0x00000048
        /*08bc*/ 	.short	0x010a
        /*08be*/ 	.byte	0xff
	.zero		1


	//   ....[123]....
        /*08c0*/ 	.word	0x00009930
        /*08c4*/ 	.word	0x00000000
        /*08c8*/ 	.word	0x00000050
        /*08cc*/ 	.short	0x010a
        /*08ce*/ 	.byte	0xff
	.zero		1


	//   ....[124]....
        /*08d0*/ 	.word	0x00009980
        /*08d4*/ 	.word	0x00000000
        /*08d8*/ 	.word	0x00000070
        /*08dc*/ 	.short	0x010a
        /*08de*/ 	.byte	0xff
	.zero		1


	//   ....[125]....
        /*08e0*/ 	.word	0x000099e0
        /*08e4*/ 	.word	0x00000002
        /*08e8*/ 	.word	0x00000020
        /*08ec*/ 	.short	0x010a
        /*08ee*/ 	.byte	0xff
	.zero		1


	//   ....[126]....
        /*08f0*/ 	.word	0x00009a30
        /*08f4*/ 	.word	0x00000040
        /*08f8*/ 	.word	0x00000090
        /*08fc*/ 	.short	0x010a
        /*08fe*/ 	.byte	0xff
	.zero		1


	//   ....[127]....
        /*0900*/ 	.word	0x00009a80
        /*0904*/ 	.word	0x00000002
        /*0908*/ 	.word	0x00000020
        /*090c*/ 	.short	0x010a
        /*090e*/ 	.byte	0xff
	.zero		1


	//   ....[128]....
        /*0910*/ 	.word	0x00009ad0
        /*0914*/ 	.word	0x00000000
        /*0918*/ 	.word	0x00000020
        /*091c*/ 	.short	0x010a
        /*091e*/ 	.byte	0xff
	.zero		1


	//   ....[129]....
        /*0920*/ 	.word	0x00009b20
        /*0924*/ 	.word	0x00000000
        /*0928*/ 	.word	0x00000020
        /*092c*/ 	.short	0x010a
        /*092e*/ 	.byte	0xff
	.zero		1


	//----- nvinfo : EIATTR_NUM_MBARRIERS
	.align		4
.L_47:
        /*0930*/ 	.byte	0x03, 0x38
        /*0932*/ 	.short	0x001e


	//----- nvinfo : EIATTR_EXIT_INSTR_OFFSETS
	.align		4
        /*0934*/ 	.byte	0x04, 0x1c
        /*0936*/ 	.short	(.L_49 - .L_48)


	//   ....[0]....
.L_48:
        /*0938*/ 	.word	0x000028e0


	//   ....[1]....
        /*093c*/ 	.word	0x00002de0


	//   ....[2]....
        /*0940*/ 	.word	0x00002e40


	//   ....[3]....
        /*0944*/ 	.word	0x00003d50


	//   ....[4]....
        /*0948*/ 	.word	0x00004d50


	//   ....[5]....
        /*094c*/ 	.word	0x00004d90


	//   ....[6]....
        /*0950*/ 	.word	0x00008f50


	//   ....[7]....
        /*0954*/ 	.word	0x00008fd0


	//   ....[8]....
        /*0958*/ 	.word	0x00009000


	//   ....[9]....
        /*095c*/ 	.word	0x00009070


	//----- nvinfo : EIATTR_MAX_THREADS
	.align		4
.L_49:
        /*0960*/ 	.byte	0x04, 0x05
        /*0962*/ 	.short	(.L_51 - .L_50)
.L_50:
        /*0964*/ 	.word	0x00000100
        /*0968*/ 	.word	0x00000001
        /*096c*/ 	.word	0x00000001


	//----- nvinfo : EIATTR_CRS_STACK_SIZE
	.align		4
.L_51:
        /*0970*/ 	.byte	0x04, 0x1e
        /*0972*/ 	.short	(.L_53 - .L_52)
.L_52:
        /*0974*/ 	.word	0x00000000


	//----- nvinfo : EIATTR_CBANK_PARAM_SIZE
	.align		4
.L_53:
        /*0978*/ 	.byte	0x03, 0x19
        /*097a*/ 	.short	0x0800


	//----- nvinfo : EIATTR_PARAM_CBANK
	.align		4
        /*097c*/ 	.byte	0x04, 0x0a
        /*097e*/ 	.short	(.L_55 - .L_54)
	.align		4
.L_54:
        /*0980*/ 	.word	index@(.nv.constant0._ZN7cutlass13device_kernelINS_4gemm6kernel13GemmUniversalIN4cute5tupleIJiiiiEEENS1_10collective13CollectiveMmaINS1_35MainloopSm100TmaUmmaWarpSpecializedILi2ELi2ELi4ENS5_IJNS4_1CILi1EEENSA_ILi8EEESB_EEEEENS5_IJNSA_ILi128EEESF_NSA_ILi64EEEEEENS_6half_tENS5_IJSB_llEEESI_SJ_NS4_8TiledMMAINS4_8MMA_AtomIJNS4_20SM100_MMA_F16BF16_SSISI_SI_fLi128ELi128ELNS4_4UMMA5MajorE1ELSO_1ELNSN_7ScaleInE0ELSP_0EEEEEENS4_6LayoutINS5_IJSB_SB_SB_EEENS5_IJNSA_ILi0EEESU_SU_EEEEENS5_IJNS4_10UnderscoreESX_SX_EEEEENS4_23SM90_TMA_LOAD_MULTICASTENS4_14ComposedLayoutINS4_7SwizzleILi3ELi4ELi3EEENS4_18smem_ptr_flag_bitsILi16EEENSS_INS5_IJSG_SC_EEENS5_IJSB_SG_EEEEEEEvNS4_8identityENS4_13SM90_TMA_LOADES19_vS1A_EENS_8epilogue10collective18CollectiveEpilogueINS1D_23Sm100TmaWarpSpecializedILi4ELi2ELi32ELb1ELb0EEEJSH_NS5_IJNSS_ISF_SB_EENSS_INSA_ILi32EEESB_EEEEESI_NS5_IJlSB_lEEESI_S1M_NS1D_6fusion15FusionCallbacksIS1H_NS1N_17LinearCombinationISI_fSI_fLNS_15FloatRoundStyleE2EEESH_S1L_JEEENS4_5SM1004TMEM4LOAD26SM100_TMEM_LOAD_32dp32b32xES1B_NS11_INS12_ILi2ELi4ELi3EEES15_NSS_INS5_IJSC_S1J_EEENS5_IJS1J_SB_EEEEEEENS4_39AutoVectorizingCopyWithAssumedAlignmentILi128EEENS4_14SM90_TMA_STOREES21_S23_S23_EEEvvEEEEvNT_6ParamsE)
        /*0984*/ 	.short	0x0380
        /*0986*/ 	.short	0x0800


	//----- nvinfo : EIATTR_SW_WAR
	.align		4
.L_55:
        /*0988*/ 	.byte	0x04, 0x36
        /*098a*/ 	.short	(.L_57 - .L_56)
.L_56:
        /*098c*/ 	.word	0x00000008
.L_57:


//--------------------- .nv.callgraph             --------------------------
	.section	.nv.callgraph,"",@"SHT_CUDA_CALLGRAPH"
	.align	4
	.sectionentsize	8
	.align		4
        /*0000*/ 	.word	0x00000000
	.align		4
        /*0004*/ 	.word	0xffffffff
	.align		4
        /*0008*/ 	.word	index@(_ZN7cutlass13device_kernelINS_4gemm6kernel13GemmUniversalIN4cute5tupleIJiiiiEEENS1_10collective13CollectiveMmaINS1_35MainloopSm100TmaUmmaWarpSpecializedILi2ELi2ELi4ENS5_IJNS4_1CILi1EEENSA_ILi8EEESB_EEEEENS5_IJNSA_ILi128EEESF_NSA_ILi64EEEEEENS_6half_tENS5_IJSB_llEEESI_SJ_NS4_8TiledMMAINS4_8MMA_AtomIJNS4_20SM100_MMA_F16BF16_SSISI_SI_fLi128ELi128ELNS4_4UMMA5MajorE1ELSO_1ELNSN_7ScaleInE0ELSP_0EEEEEENS4_6LayoutINS5_IJSB_SB_SB_EEENS5_IJNSA_ILi0EEESU_SU_EEEEENS5_IJNS4_10UnderscoreESX_SX_EEEEENS4_23SM90_TMA_LOAD_MULTICASTENS4_14ComposedLayoutINS4_7SwizzleILi3ELi4ELi3EEENS4_18smem_ptr_flag_bitsILi16EEENSS_INS5_IJSG_SC_EEENS5_IJSB_SG_EEEEEEEvNS4_8identityENS4_13SM90_TMA_LOADES19_vS1A_EENS_8epilogue10collective18CollectiveEpilogueINS1D_23Sm100TmaWarpSpecializedILi4ELi2ELi32ELb1ELb0EEEJSH_NS5_IJNSS_ISF_SB_EENSS_INSA_ILi32EEESB_EEEEESI_NS5_IJlSB_lEEESI_S1M_NS1D_6fusion15FusionCallbacksIS1H_NS1N_17LinearCombinationISI_fSI_fLNS_15FloatRoundStyleE2EEESH_S1L_JEEENS4_5SM1004TMEM4LOAD26SM100_TMEM_LOAD_32dp32b32xES1B_NS11_INS12_ILi2ELi4ELi3EEES15_NSS_INS5_IJSC_S1J_EEENS5_IJS1J_SB_EEEEEEENS4_39AutoVectorizingCopyWithAssumedAlignmentILi128EEENS4_14SM90_TMA_STOREES21_S23_S23_EEEvvEEEEvNT_6ParamsE)
	.align		4
        /*000c*/ 	.word	index@(__assertfail)
	.align		4
        /*0010*/ 	.word	0x00000000
	.align		4
        /*0014*/ 	.word	0xfffffffe
	.align		4
        /*0018*/ 	.word	0x00000000
	.align		4
        /*001c*/ 	.word	0xfffffffd
	.align		4
        /*0020*/ 	.word	0x00000000
	.align		4
        /*0024*/ 	.word	0xfffffffc


//--------------------- .nv.constant4             --------------------------
	.section	.nv.constant4,"a",@progbits
	.align	8
	.align		8
.nv.constant4:
        /*0000*/ 	.dword	__assertfail
	.align		8
        /*0008*/ 	.dword	__unnamed_1
	.align		8
        /*0010*/ 	.dword	__unnamed_2
	.align		8
        /*0018*/ 	.dword	_ZN40_INTERNAL_ce85e34f_4_k_cu_90f71104_375134cuda3std3__45__cpo5beginE
	.align		8
        /*0020*/ 	.dword	_ZN40_INTERNAL_ce85e34f_4_k_cu_90f71104_375134cuda3std3__45__cpo3endE
	.align		8
        /*0028*/ 	.dword	_ZN40_INTERNAL_ce85e34f_4_k_cu_90f71104_375134cuda3std3__45__cpo6cbeginE
	.align		8
        /*0030*/ 	.dword	_ZN40_INTERNAL_ce85e34f_4_k_cu_90f71104_375134cuda3std3__45__cpo4cendE
	.align		8
        /*0038*/ 	.dword	_ZN40_INTERNAL_ce85e34f_4_k_cu_90f71104_375134cuda3std3__442_GLOBAL__N__ce85e34f_4_k_cu_90f71104_375136ignoreE
	.align		8
        /*0040*/ 	.dword	_ZN40_INTERNAL_ce85e34f_4_k_cu_90f71104_375134cuda3std3__419piecewise_constructE
	.align		8
        /*0048*/ 	.dword	_ZN40_INTERNAL_ce85e34f_4_k_cu_90f71104_375134cuda3std3__48in_placeE
	.align		8
        /*0050*/ 	.dword	_ZN40_INTERNAL_ce85e34f_4_k_cu_90f71104_375134cuda3std6ranges3__45__cpo4swapE
	.align		8
        /*0058*/ 	.dword	_ZN40_INTERNAL_ce85e34f_4_k_cu_90f71104_375134cuda3std6ranges3__45__cpo9iter_moveE
	.align		8
        /*0060*/ 	.dword	_ZN40_INTERNAL_ce85e34f_4_k_cu_90f71104_375134cute7productE
	.align		8
        /*0068*/ 	.dword	_ZN40_INTERNAL_ce85e34f_4_k_cu_90f71104_375134cute1_E
	.align		8
        /*0070*/ 	.dword	$str$25
	.align		8
        /*0078*/ 	.dword	$str$26
	.align		8
        /*0080*/ 	.dword	$str$27
	.align		8
        /*0088*/ 	.dword	$str$28


//--------------------- .text._ZN7cutlass13device_kernelINS_4gemm6kernel13GemmUniversalIN4cute5tupleIJiiiiEEENS1_10collective13CollectiveMmaINS1_35MainloopSm100TmaUmmaWarpSpecializedILi2ELi2ELi4ENS5_IJNS4_1CILi1EEENSA_ILi8EEESB_EEEEENS5_IJNSA_ILi128EEESF_NSA_ILi64EEEEEENS_6half_tENS5_IJSB_llEEESI_SJ_NS4_8TiledMMAINS4_8MMA_AtomIJNS4_20SM100_MMA_F16BF16_SSISI_SI_fLi128ELi128ELNS4_4UMMA5MajorE1ELSO_1ELNSN_7ScaleInE0ELSP_0EEEEEENS4_6LayoutINS5_IJSB_SB_SB_EEENS5_IJNSA_ILi0EEESU_SU_EEEEENS5_IJNS4_10UnderscoreESX_SX_EEEEENS4_23SM90_TMA_LOAD_MULTICASTENS4_14ComposedLayoutINS4_7SwizzleILi3ELi4ELi3EEENS4_18smem_ptr_flag_bitsILi16EEENSS_INS5_IJSG_SC_EEENS5_IJSB_SG_EEEEEEEvNS4_8identityENS4_13SM90_TMA_LOADES19_vS1A_EENS_8epilogue10collective18CollectiveEpilogueINS1D_23Sm100TmaWarpSpecializedILi4ELi2ELi32ELb1ELb0EEEJSH_NS5_IJNSS_ISF_SB_EENSS_INSA_ILi32EEESB_EEEEESI_NS5_IJlSB_lEEESI_S1M_NS1D_6fusion15FusionCallbacksIS1H_NS1N_17LinearCombinationISI_fSI_fLNS_15FloatRoundStyleE2EEESH_S1L_JEEENS4_5SM1004TMEM4LOAD26SM100_TMEM_LOAD_32dp32b32xES1B_NS11_INS12_ILi2ELi4ELi3EEES15_NSS_INS5_IJSC_S1J_EEENS5_IJS1J_SB_EEEEEEENS4_39AutoVectorizingCopyWithAssumedAlignmentILi128EEENS4_14SM90_TMA_STOREES21_S23_S23_EEEvvEEEEvNT_6ParamsE --------------------------
	.section	.text._ZN7cutlass13device_kernelINS_4gemm6kernel13GemmUniversalIN4cute5tupleIJiiiiEEENS1_10collective13CollectiveMmaINS1_35MainloopSm100TmaUmmaWarpSpecializedILi2ELi2ELi4ENS5_IJNS4_1CILi1EEENSA_ILi8EEESB_EEEEENS5_IJNSA_ILi128EEESF_NSA_ILi64EEEEEENS_6half_tENS5_IJSB_llEEESI_SJ_NS4_8TiledMMAINS4_8MMA_AtomIJNS4_20SM100_MMA_F16BF16_SSISI_SI_fLi128ELi128ELNS4_4UMMA5MajorE1ELSO_1ELNSN_7ScaleInE0ELSP_0EEEEEENS4_6LayoutINS5_IJSB_SB_SB_EEENS5_IJNSA_ILi0EEESU_SU_EEEEENS5_IJNS4_10UnderscoreESX_SX_EEEEENS4_23SM90_TMA_LOAD_MULTICASTENS4_14ComposedLayoutINS4_7SwizzleILi3ELi4ELi3EEENS4_18smem_ptr_flag_bitsILi16EEENSS_INS5_IJSG_SC_EEENS5_IJSB_SG_EEEEEEEvNS4_8identityENS4_13SM90_TMA_LOADES19_vS1A_EENS_8epilogue10collective18CollectiveEpilogueINS1D_23Sm100TmaWarpSpecializedILi4ELi2ELi32ELb1ELb0EEEJSH_NS5_IJNSS_ISF_SB_EENSS_INSA_ILi32EEESB_EEEEESI_NS5_IJlSB_lEEESI_S1M_NS1D_6fusion15FusionCallbacksIS1H_NS1N_17LinearCombinationISI_fSI_fLNS_15FloatRoundStyleE2EEESH_S1L_JEEENS4_5SM1004TMEM4LOAD26SM100_TMEM_LOAD_32dp32b32xES1B_NS11_INS12_ILi2ELi4ELi3EEES15_NSS_INS5_IJSC_S1J_EEENS5_IJS1J_SB_EEEEEEENS4_39AutoVectorizingCopyWithAssumedAlignmentILi128EEENS4_14SM90_TMA_STOREES21_S23_S23_EEEvvEEEEvNT_6ParamsE,"ax",@progbits
	.align	128
.text._ZN7cutlass13device_kernelINS_4gemm6kernel13GemmUniversalIN4cute5tupleIJiiiiEEENS1_10collective13CollectiveMmaINS1_35MainloopSm100TmaUmmaWarpSpecializedILi2ELi2ELi4ENS5_IJNS4_1CILi1EEENSA_ILi8EEESB_EEEEENS5_IJNSA_ILi128EEESF_NSA_ILi64EEEEEENS_6half_tENS5_IJSB_llEEESI_SJ_NS4_8TiledMMAINS4_8MMA_AtomIJNS4_20SM100_MMA_F16BF16_SSISI_SI_fLi128ELi128ELNS4_4UMMA5MajorE1ELSO_1ELNSN_7ScaleInE0ELSP_0EEEEEENS4_6LayoutINS5_IJSB_SB_SB_EEENS5_IJNSA_ILi0EEESU_SU_EEEEENS5_IJNS4_10UnderscoreESX_SX_EEEEENS4_23SM90_TMA_LOAD_MULTICASTENS4_14ComposedLayoutINS4_7SwizzleILi3ELi4ELi3EEENS4_18smem_ptr_flag_bitsILi16EEENSS_INS5_IJSG_SC_EEENS5_IJSB_SG_EEEEEEEvNS4_8identityENS4_13SM90_TMA_LOADES19_vS1A_EENS_8epilogue10collective18CollectiveEpilogueINS1D_23Sm100TmaWarpSpecializedILi4ELi2ELi32ELb1ELb0EEEJSH_NS5_IJNSS_ISF_SB_EENSS_INSA_ILi32EEESB_EEEEESI_NS5_IJlSB_lEEESI_S1M_NS1D_6fusion15FusionCallbacksIS1H_NS1N_17LinearCombinationISI_fSI_fLNS_15FloatRoundStyleE2EEESH_S1L_JEEENS4_5SM1004TMEM4LOAD26SM100_TMEM_LOAD_32dp32b32xES1B_NS11_INS12_ILi2ELi4ELi3EEES15_NSS_INS5_IJSC_S1J_EEENS5_IJS1J_SB_EEEEEEENS4_39AutoVectorizingCopyWithAssumedAlignmentILi128EEENS4_14SM90_TMA_STOREES21_S23_S23_EEEvvEEEEvNT_6ParamsE:
        .type           _ZN7cutlass13device_kernelINS_4gemm6kernel13GemmUniversalIN4cute5tupleIJiiiiEEENS1_10collective13CollectiveMmaINS1_35MainloopSm100TmaUmmaWarpSpecializedILi2ELi2ELi4ENS5_IJNS4_1CILi1EEENSA_ILi8EEESB_EEEEENS5_IJNSA_ILi128EEESF_NSA_ILi64EEEEEENS_6half_tENS5_IJSB_llEEESI_SJ_NS4_8TiledMMAINS4_8MMA_AtomIJNS4_20SM100_MMA_F16BF16_SSISI_SI_fLi128ELi128ELNS4_4UMMA5MajorE1ELSO_1ELNSN_7ScaleInE0ELSP_0EEEEEENS4_6LayoutINS5_IJSB_SB_SB_EEENS5_IJNSA_ILi0EEESU_SU_EEEEENS5_IJNS4_10UnderscoreESX_SX_EEEEENS4_23SM90_TMA_LOAD_MULTICASTENS4_14ComposedLayoutINS4_7SwizzleILi3ELi4ELi3EEENS4_18smem_ptr_flag_bitsILi16EEENSS_INS5_IJSG_SC_EEENS5_IJSB_SG_EEEEEEEvNS4_8identityENS4_13SM90_TMA_LOADES19_vS1A_EENS_8epilogue10collective18CollectiveEpilogueINS1D_23Sm100TmaWarpSpecializedILi4ELi2ELi32ELb1ELb0EEEJSH_NS5_IJNSS_ISF_SB_EENSS_INSA_ILi32EEESB_EEEEESI_NS5_IJlSB_lEEESI_S1M_NS1D_6fusion15FusionCallbacksIS1H_NS1N_17LinearCombinationISI_fSI_fLNS_15FloatRoundStyleE2EEESH_S1L_JEEENS4_5SM1004TMEM4LOAD26SM100_TMEM_LOAD_32dp32b32xES1B_NS11_INS12_ILi2ELi4ELi3EEES15_NSS_INS5_IJSC_S1J_EEENS5_IJS1J_SB_EEEEEEENS4_39AutoVectorizingCopyWithAssumedAlignmentILi128EEENS4_14SM90_TMA_STOREES21_S23_S23_EEEvvEEEEvNT_6ParamsE,@function
        .size           _ZN7cutlass13device_kernelINS_4gemm6kernel13GemmUniversalIN4cute5tupleIJiiiiEEENS1_10collective13CollectiveMmaINS1_35MainloopSm100TmaUmmaWarpSpecializedILi2ELi2ELi4ENS5_IJNS4_1CILi1EEENSA_ILi8EEESB_EEEEENS5_IJNSA_ILi128EEESF_NSA_ILi64EEEEEENS_6half_tENS5_IJSB_llEEESI_SJ_NS4_8TiledMMAINS4_8MMA_AtomIJNS4_20SM100_MMA_F16BF16_SSISI_SI_fLi128ELi128ELNS4_4UMMA5MajorE1ELSO_1ELNSN_7ScaleInE0ELSP_0EEEEEENS4_6LayoutINS5_IJSB_SB_SB_EEENS5_IJNSA_ILi0EEESU_SU_EEEEENS5_IJNS4_10UnderscoreESX_SX_EEEEENS4_23SM90_TMA_LOAD_MULTICASTENS4_14ComposedLayoutINS4_7SwizzleILi3ELi4ELi3EEENS4_18smem_ptr_flag_bitsILi16EEENSS_INS5_IJSG_SC_EEENS5_IJSB_SG_EEEEEEEvNS4_8identityENS4_13SM90_TMA_LOADES19_vS1A_EENS_8epilogue10collective18CollectiveEpilogueINS1D_23Sm100TmaWarpSpecializedILi4ELi2ELi32ELb1ELb0EEEJSH_NS5_IJNSS_ISF_SB_EENSS_INSA_ILi32EEESB_EEEEESI_NS5_IJlSB_lEEESI_S1M_NS1D_6fusion15FusionCallbacksIS1H_NS1N_17LinearCombinationISI_fSI_fLNS_15FloatRoundStyleE2EEESH_S1L_JEEENS4_5SM1004TMEM4LOAD26SM100_TMEM_LOAD_32dp32b32xES1B_NS11_INS12_ILi2ELi4ELi3EEES15_NSS_INS5_IJSC_S1J_EEENS5_IJS1J_SB_EEEEEEENS4_39AutoVectorizingCopyWithAssumedAlignmentILi128EEENS4_14SM90_TMA_STOREES21_S23_S23_EEEvvEEEEvNT_6ParamsE,(.L_x_177 - _ZN7cutlass13device_kernelINS_4gemm6kernel13GemmUniversalIN4cute5tupleIJiiiiEEENS1_10collective13CollectiveMmaINS1_35MainloopSm100TmaUmmaWarpSpecializedILi2ELi2ELi4ENS5_IJNS4_1CILi1EEENSA_ILi8EEESB_EEEEENS5_IJNSA_ILi128EEESF_NSA_ILi64EEEEEENS_6half_tENS5_IJSB_llEEESI_SJ_NS4_8TiledMMAINS4_8MMA_AtomIJNS4_20SM100_MMA_F16BF16_SSISI_SI_fLi128ELi128ELNS4_4UMMA5MajorE1ELSO_1ELNSN_7ScaleInE0ELSP_0EEEEEENS4_6LayoutINS5_IJSB_SB_SB_EEENS5_IJNSA_ILi0EEESU_SU_EEEEENS5_IJNS4_10UnderscoreESX_SX_EEEEENS4_23SM90_TMA_LOAD_MULTICASTENS4_14ComposedLayoutINS4_7SwizzleILi3ELi4ELi3EEENS4_18smem_ptr_flag_bitsILi16EEENSS_INS5_IJSG_SC_EEENS5_IJSB_SG_EEEEEEEvNS4_8identityENS4_13SM90_TMA_LOADES19_vS1A_EENS_8epilogue10collective18CollectiveEpilogueINS1D_23Sm100TmaWarpSpecializedILi4ELi2ELi32ELb1ELb0EEEJSH_NS5_IJNSS_ISF_SB_EENSS_INSA_ILi32EEESB_EEEEESI_NS5_IJlSB_lEEESI_S1M_NS1D_6fusion15FusionCallbacksIS1H_NS1N_17LinearCombinationISI_fSI_fLNS_15FloatRoundStyleE2EEESH_S1L_JEEENS4_5SM1004TMEM4LOAD26SM100_TMEM_LOAD_32dp32b32xES1B_NS11_INS12_ILi2ELi4ELi3EEES15_NSS_INS5_IJSC_S1J_EEENS5_IJS1J_SB_EEEEEEENS4_39AutoVectorizingCopyWithAssumedAlignmentILi128EEENS4_14SM90_TMA_STOREES21_S23_S23_EEEvvEEEEvNT_6ParamsE)
        .other          _ZN7cutlass13device_kernelINS_4gemm6kernel13GemmUniversalIN4cute5tupleIJiiiiEEENS1_10collective13CollectiveMmaINS1_35MainloopSm100TmaUmmaWarpSpecializedILi2ELi2ELi4ENS5_IJNS4_1CILi1EEENSA_ILi8EEESB_EEEEENS5_IJNSA_ILi128EEESF_NSA_ILi64EEEEEENS_6half_tENS5_IJSB_llEEESI_SJ_NS4_8TiledMMAINS4_8MMA_AtomIJNS4_20SM100_MMA_F16BF16_SSISI_SI_fLi128ELi128ELNS4_4UMMA5MajorE1ELSO_1ELNSN_7ScaleInE0ELSP_0EEEEEENS4_6LayoutINS5_IJSB_SB_SB_EEENS5_IJNSA_ILi0EEESU_SU_EEEEENS5_IJNS4_10UnderscoreESX_SX_EEEEENS4_23SM90_TMA_LOAD_MULTICASTENS4_14ComposedLayoutINS4_7SwizzleILi3ELi4ELi3EEENS4_18smem_ptr_flag_bitsILi16EEENSS_INS5_IJSG_SC_EEENS5_IJSB_SG_EEEEEEEvNS4_8identityENS4_13SM90_TMA_LOADES19_vS1A_EENS_8epilogue10collective18CollectiveEpilogueINS1D_23Sm100TmaWarpSpecializedILi4ELi2ELi32ELb1ELb0EEEJSH_NS5_IJNSS_ISF_SB_EENSS_INSA_ILi32EEESB_EEEEESI_NS5_IJlSB_lEEESI_S1M_NS1D_6fusion15FusionCallbacksIS1H_NS1N_17LinearCombinationISI_fSI_fLNS_15FloatRoundStyleE2EEESH_S1L_JEEENS4_5SM1004TMEM4LOAD26SM100_TMEM_LOAD_32dp32b32xES1B_NS11_INS12_ILi2ELi4ELi3EEES15_NSS_INS5_IJSC_S1J_EEENS5_IJS1J_SB_EEEEEEENS4_39AutoVectorizingCopyWithAssumedAlignmentILi128EEENS4_14SM90_TMA_STOREES21_S23_S23_EEEvvEEEEvNT_6ParamsE,@"STO_CUDA_ENTRY STV_DEFAULT"
_ZN7cutlass13device_kernelINS_4gemm6kernel13GemmUniversalIN4cute5tupleIJiiiiEEENS1_10collective13CollectiveMmaINS1_35MainloopSm100TmaUmmaWarpSpecializedILi2ELi2ELi4ENS5_IJNS4_1CILi1EEENSA_ILi8EEESB_EEEEENS5_IJNSA_ILi128EEESF_NSA_ILi64EEEEEENS_6half_tENS5_IJSB_llEEESI_SJ_NS4_8TiledMMAINS4_8MMA_AtomIJNS4_20SM100_MMA_F16BF16_SSISI_SI_fLi128ELi128ELNS4_4UMMA5MajorE1ELSO_1ELNSN_7ScaleInE0ELSP_0EEEEEENS4_6LayoutINS5_IJSB_SB_SB_EEENS5_IJNSA_ILi0EEESU_SU_EEEEENS5_IJNS4_10UnderscoreESX_SX_EEEEENS4_23SM90_TMA_LOAD_MULTICASTENS4_14ComposedLayoutINS4_7SwizzleILi3ELi4ELi3EEENS4_18smem_ptr_flag_bitsILi16EEENSS_INS5_IJSG_SC_EEENS5_IJSB_SG_EEEEEEEvNS4_8identityENS4_13SM90_TMA_LOADES19_vS1A_EENS_8epilogue10collective18CollectiveEpilogueINS1D_23Sm100TmaWarpSpecializedILi4ELi2ELi32ELb1ELb0EEEJSH_NS5_IJNSS_ISF_SB_EENSS_INSA_ILi32EEESB_EEEEESI_NS5_IJlSB_lEEESI_S1M_NS1D_6fusion15FusionCallbacksIS1H_NS1N_17LinearCombinationISI_fSI_fLNS_15FloatRoundStyleE2EEESH_S1L_JEEENS4_5SM1004TMEM4LOAD26SM100_TMEM_LOAD_32dp32b32xES1B_NS11_INS12_ILi2ELi4ELi3EEES15_NSS_INS5_IJSC_S1J_EEENS5_IJS1J_SB_EEEEEEENS4_39AutoVectorizingCopyWithAssumedAlignmentILi128EEENS4_14SM90_TMA_STOREES21_S23_S23_EEEvvEEEEvNT_6ParamsE:
[----:B------:R-:W1:Y:S01]  /*0000*/  LDC R1, c[0x0][0x37c] ;  /* 0x0000df00ff017b82 */ /* 0x000e620000000800 */
[----:B------:R-:W2:Y:S01]  /*0010*/  S2R R101, SR_TID.X ;  /* 0x0000000000657919 */ /* 0x000ea20000002100 */
[----:B------:R-:W3:Y:S01]  /*0020*/  LDCU.64 UR6, c[0x0][0x890] ;  /* 0x00011200ff0677ac */ /* 0x000ee20008000a00 */
[----:B------:R-:W-:Y:S02]  /*0030*/  PRMT R88, RZ, 0x7610, R88 ;  /* 0x00007610ff587816 */ /* 0x000fe40000000058 */
[----:B------:R-:W-:Y:S01]  /*0040*/  ELECT P6, URZ, PT ;  /* 0x0000000000ff782f */ /* 0x000fe200038c0000 */
[----:B------:R-:W4:Y:S01]  /*0050*/  LDCU.64 UR46, c[0x0][0x358] ;  /* 0x00006b00ff2e77ac */ /* 0x000f220008000a00 */
[----:B---3--:R-:W-:-:S04]  /*0060*/  UISETP.NE.U32.AND UP0, UPT, UR6, URZ, UPT ;  /* 0x000000ff0600728c */ /* 0x008fc8000bf05070 */
[----:B------:R-:W-:Y:S01]  /*0070*/  UISETP.NE.AND.EX UP0, UPT, UR7, URZ, UPT, UP0 ;  /* 0x000000ff0700728c */ /* 0x000fe2000bf05300 */
[----:B--2---:R-:W-:-:S05]  /*0080*/  SHF.R.U32.HI R92, RZ, 0x5, R101 ;  /* 0x00000005ff5c7819 */ /* 0x004fca0000011665 */
[----:B------:R-:W2:Y:S02]  /*0090*/  SHFL.IDX PT, R0, R92, RZ, 0x1f ;  /* 0x00001fff5c007589 */ /* 0x000ea400000e0000 */
[----:B--2---:R-:W-:Y:S01]  /*00a0*/  R2UR UR5, R0 ;  /* 0x00000000000572ca */ /* 0x004fe200000e0000 */
[----:B-1--4-:R-:W-:-:S14]  /*00b0*/  BRA.U UP0, `(.L_x_0) ;  /* 0x00000001002c7547 */ /* 0x012fdc000b800000 */
[----:B------:R-:W1:Y:S02]  /*00c0*/  LDCU.64 UR8, c[0x0][0x888] ;  /* 0x00011100ff0877ac */ /* 0x000e640008000a00 */
[----:B-1----:R-:W-:-:S04]  /*00d0*/  UISETP.NE.U32.AND UP0, UPT, UR8, URZ, UPT ;  /* 0x000000ff0800728c */ /* 0x002fc8000bf05070 */
[----:B------:R-:W-:-:S09]  /*00e0*/  UISETP.NE.AND.EX UP0, UPT, UR9, URZ, UPT, UP0 ;  /* 0x000000ff0900728c */ /* 0x000fd2000bf05300 */
[----:B------:R-:W-:Y:S05]  /*00f0*/  BRA.U !UP0, `(.L_x_1) ;  /* 0x0000000108107547 */ /* 0x000fea000b800000 */
[----:B------:R-:W1:Y:S02]  /*0100*/  LDC.64 R2, c[0x0][0x888] ;  /* 0x00022200ff027b82 */ /* 0x000e640000000a00 */
[----:B-1----:R1:W5:Y:S01]  /*0110*/  LDG.E R49, desc[UR46][R2.64] ;  /* 0x0000002e02317981 */ /* 0x002362000c1e1900 */
[----:B------:R-:W-:Y:S01]  /*0120*/  HFMA2 R88, -RZ, RZ, 0, 5.9604644775390625e-08 ;  /* 0x00000001ff587431 */ /* 0x000fe200000001ff */
[----:B------:R-:W-:Y:S05]  /*0130*/  BRA `(.L_x_0) ;  /* 0x00000000000c7947 */ /* 0x000fea0003800000 */
.L_x_1:
[----:B------:R-:W1:Y:S01]  /*0140*/  LDCU UR4, c[0x0][0x880] ;  /* 0x00011000ff0477ac */ /* 0x000e620008000800 */
[----:B------:R-:W-:Y:S01]  /*0150*/  HFMA2 R88, -RZ, RZ, 0, 5.9604644775390625e-08 ;  /* 0x00000001ff587431 */ /* 0x000fe200000001ff */
[----:B-1----:R-:W-:Y:S02]  /*0160*/  MOV R49, UR4 ;  /* 0x0000000400317c02 */ /* 0x002fe40008000f00 */
.L_x_0:
[----:B------:R-:W2:Y:S02]  /*0170*/  LDCU.64 UR8, c[0x0][0x8b0] ;  /* 0x00011600ff0877ac */ /* 0x000ea40008000a00 */
[----:B--2---:R-:W-:-:S04]  /*0180*/  UISETP.NE.U32.AND UP0, UPT, UR8, URZ, UPT ;  /* 0x000000ff0800728c */ /* 0x004fc8000bf05070 */
[----:B------:R-:W-:-:S09]  /*0190*/  UISETP.NE.AND.EX UP0, UPT, UR9, URZ, UPT, UP0 ;  /* 0x000000ff0900728c */ /* 0x000fd2000bf05300 */
[----:B------:R-:W-:Y:S05]  /*01a0*/  BRA.U UP0, `(.L_x_2) ;  /* 0x0000000100247547 */ /* 0x000fea000b800000 */
[----:B------:R-:W2:Y:S02]  /*01b0*/  LDCU.64 UR8, c[0x0][0x8a8] ;  /* 0x00011500ff0877ac */ /* 0x000ea40008000a00 */
[----:B--2---:R-:W-:-:S04]  /*01c0*/  UISETP.NE.U32.AND UP0, UPT, UR8, URZ, UPT ;  /* 0x000000ff0800728c */ /* 0x004fc8000bf05070 */
[----:B------:R-:W-:-:S09]  /*01d0*/  UISETP.NE.AND.EX UP0, UPT, UR9, URZ, UPT, UP0 ;  /* 0x000000ff0900728c */ /* 0x000fd2000bf05300 */
[----:B------:R-:W-:Y:S05]  /*01e0*/  BRA.U !UP0, `(.L_x_3) ;  /* 0x00000001080c7547 */ /* 0x000fea000b800000 */
[----:B-1----:R-:W1:Y:S02]  /*01f0*/  LDC.64 R2, c[0x0][0x8a8] ;  /* 0x00022a00ff027b82 */ /* 0x002e640000000a00 */
[----:B-1----:R2:W5:Y:S01]  /*0200*/  LDG.E R47, desc[UR46][R2.64] ;  /* 0x0000002e022f7981 */ /* 0x002562000c1e1900 */
[----:B------:R-:W-:Y:S05]  /*0210*/  BRA `(.L_x_2) ;  /* 0x0000000000087947 */ /* 0x000fea0003800000 */
.L_x_3:
[----:B------:R-:W2:Y:S02]  /*0220*/  LDCU UR4, c[0x0][0x8a0] ;  /* 0x00011400ff0477ac */ /* 0x000ea40008000800 */
[----:B--2---:R-:W-:Y:S02]  /*0230*/  MOV R47, UR4 ;  /* 0x00000004002f7c02 */ /* 0x004fe40008000f00 */
.L_x_2:
[----:B------:R-:W-:Y:S01]  /*0240*/  IMAD.U32 R0, RZ, RZ, UR5 ;  /* 0x00000005ff007e24 */ /* 0x000fe2000f8e00ff */
[----:B------:R-:W-:Y:S04]  /*0250*/  BSSY.RECONVERGENT B0, `(.L_x_4) ;  /* 0x000000c000007945 */ /* 0x000fe80003800200 */
[C---:B------:R-:W-:Y:S02]  /*0260*/  ISETP.NE.OR P1, PT, R0.reuse, 0x1, !P6 ;  /* 0x000000010000780c */ /* 0x040fe40007725670 */
[----:B------:R-:W-:-:S11]  /*0270*/  ISETP.NE.OR P0, PT, R0, 0x3, !P6 ;  /* 0x000000030000780c */ /* 0x000fd60007705670 */
[----:B------:R-:W-:Y:S05]  /*0280*/  @P1 BRA `(.L_x_5) ;  /* 0x0000000000201947 */ /* 0x000fea0003800000 */
[----:B------:R-:W3:Y:S02]  /*0290*/  LDCU.64 UR8, c[0x0][0x348] ;  /* 0x00006900ff0877ac */ /* 0x000ee40008000a00 */
[----:B---3--:R-:W-:Y:S02]  /*02a0*/  UIADD3 UR10, UP1, UPT, UR8, 0x80, URZ ;  /* 0x00000080080a7890 */ /* 0x008fe4000ff3e0ff */
[----:B------:R-:W-:Y:S02]  /*02b0*/  UIADD3 UR8, UP0, UPT, UR8, 0x180, URZ ;  /* 0x0000018008087890 */ /* 0x000fe4000ff1e0ff */
[----:B------:R-:W-:Y:S02]  /*02c0*/  UIADD3.X UR11, UPT, UPT, URZ, UR9, URZ, UP1, !UPT ;  /* 0x00000009ff0b7290 */ /* 0x000fe40008ffe4ff */
[----:B------:R-:W-:-:S07]  /*02d0*/  UIADD3.X UR9, UPT, UPT, URZ, UR9, URZ, UP0, !UPT ;  /* 0x00000009ff097290 */ /* 0x000fce00087fe4ff */
[----:B------:R3:W-:Y:S02]  /*02e0*/  UTMACCTL.PF [UR10] ;  /* 0x000000000a0079b9 */ /* 0x0007e40008040000 */
[----:B------:R3:W-:Y:S02]  /*02f0*/  UTMACCTL.PF [UR8] ;  /* 0x00000000080079b9 */ /* 0x0007e40008040000 */
[----:B---3--:R-:W-:Y:S01]  /*0300*/  NOP ;  /* 0x0000000000007918 */ /* 0x008fe20000000000 */
.L_x_5:
[----:B------:R-:W-:Y:S05]  /*0310*/  BSYNC.RECONVERGENT B0 ;  /* 0x0000000000007941 */ /* 0x000fea0003800200 */
.L_x_4:
[----:B------:R-:W-:Y:S04]  /*0320*/  BSSY.RECONVERGENT B0, `(.L_x_6) ;  /* 0x000000a000007945 */ /* 0x000fe80003800200 */
        /* <DEDUP_REMOVED lines=9> */
.L_x_7:
[----:B------:R-:W-:Y:S05]  /*03c0*/  BSYNC.RECONVERGENT B0 ;  /* 0x0000000000007941 */ /* 0x000fea0003800200 */
.L_x_6:
[----:B------:R-:W3:Y:S01]  /*03d0*/  LDCU.64 UR8, c[0x0][0x888] ;  /* 0x00011100ff0877ac */ /* 0x000ee20008000a00 */
[----:B------:R-:W-:Y:S02]  /*03e0*/  UISETP.EQ.U32.AND UP1, UPT, UR6, URZ, UPT ;  /* 0x000000ff0600728c */ /* 0x000fe4000bf22070 */
[----:B------:R-:W-:Y:S02]  /*03f0*/  UPLOP3.LUT UP4, UPT, UPT, UPT, UPT, 0x80, 0x8 ;  /* 0x000000000008789c */ /* 0x000fe40003f8f070 */
[----:B---3--:R-:W-:-:S04]  /*0400*/  UISETP.NE.U32.AND UP0, UPT, UR8, URZ, UPT ;  /* 0x000000ff0800728c */ /* 0x008fc8000bf05070 */
[----:B------:R-:W-:-:S04]  /*0410*/  UISETP.NE.AND.EX UP0, UPT, UR9, URZ, UPT, UP0 ;  /* 0x000000ff0900728c */ /* 0x000fc8000bf05300 */
[----:B------:R-:W-:-:S04]  /*0420*/  UISETP.EQ.OR.EX UP2, UPT, UR7, URZ, !UP0, UP1 ;  /* 0x000000ff0700728c */ /* 0x000fc8000c742710 */
[----:B------:R-:W-:-:S05]  /*0430*/  UP2UR UR50, UPR, URZ, 0x4 ;  /* 0x00000004ff327883 */ /* 0x000fca0008000000 */
[----:B------:R-:W-:Y:S07]  /*0440*/  BRA.U !UP2, `(.L_x_8) ;  /* 0x000000010a207547 */ /* 0x000fee000b800000 */
[----:B------:R-:W-:Y:S01]  /*0450*/  UISETP.NE.U32.AND UP1, UPT, UR6, URZ, UPT ;  /* 0x000000ff0600728c */ /* 0x000fe2000bf25070 */
[----:B-----5:R-:W-:Y:S01]  /*0460*/  FSETP.NEU.AND P0, PT, R49, RZ, PT ;  /* 0x000000ff3100720b */ /* 0x020fe20003f0d000 */
[----:B------:R-:W-:Y:S02]  /*0470*/  USEL UR4, URZ, 0xffffffff, UP0 ;  /* 0xffffffffff047887 */ /* 0x000fe40008000000 */
[----:B------:R-:W-:-:S10]  /*0480*/  UISETP.NE.AND.EX UP1, UPT, UR7, URZ, UPT, UP1 ;  /* 0x000000ff0700728c */ /* 0x000fd4000bf25310 */
[----:B------:R-:W-:Y:S01]  /*0490*/  VOTEU.ANY UP0, P0 ;  /* 0x0000000000ff7886 */ /* 0x000fe20000000100 */
[----:B------:R-:W-:-:S04]  /*04a0*/  @!UP1 USEL UR4, URZ, 0xffffffff, UP0 ;  /* 0xffffffffff049887 */ /* 0x000fc80008000000 */
[----:B------:R-:W-:-:S04]  /*04b0*/  ULOP3.LUT UR4, UR4, 0x1, URZ, 0xc0, !UPT ;  /* 0x0000000104047892 */ /* 0x000fc8000f8ec0ff */
[----:B------:R-:W-:-:S11]  /*04c0*/  UISETP.NE.U32.AND UP4, UPT, UR4, 0x1, UPT ;  /* 0x000000010400788c */ /* 0x000fd6000bf85070 */
.L_x_8:
[----:B-12---:R-:W1:Y:S01]  /*04d0*/  SHFL.IDX PT, R2, R92, RZ, 0x1f ;  /* 0x00001fff5c027589 */ /* 0x006e6200000e0000 */
[----:B------:R-:W-:-:S04]  /*04e0*/  UISETP.NE.AND UP0, UPT, UR5, 0x2, UPT ;  /* 0x000000020500788c */ /* 0x000fc8000bf05270 */
[----:B------:R-:W-:Y:S01]  /*04f0*/  USEL UR7, URZ, 0x1, UP0 ;  /* 0x00000001ff077887 */ /* 0x000fe20008000000 */
[----:B-1----:R-:W-:-:S13]  /*0500*/  ISETP.NE.AND P0, PT, R2, RZ, PT ;  /* 0x000000ff0200720c */ /* 0x002fda0003f05270 */
[----:B------:R-:W-:Y:S05]  /*0510*/  @P0 BRA `(.L_x_9) ;  /* 0x0000000000480947 */ /* 0x000fea0003800000 */
[----:B------:R-:W1:Y:S01]  /*0520*/  S2UR UR8, SR_CgaCtaId ;  /* 0x00000000000879c3 */ /* 0x000e620000008800 */
[----:B------:R-:W-:Y:S01]  /*0530*/  UMOV UR9, 0x400 ;  /* 0x0000040000097882 */ /* 0x000fe20000000000 */
[----:B------:R-:W-:Y:S01]  /*0540*/  UMOV UR6, 0x1 ;  /* 0x0000000100067882 */ /* 0x000fe20000000000 */
[----:B------:R-:W-:Y:S01]  /*0550*/  UMOV UR4, 0x8 ;  /* 0x0000000800047882 */ /* 0x000fe20000000000 */
[----:B------:R-:W-:-:S04]  /*0560*/  UIADD3 UR10, UPT, UPT, -UR6, 0x100000, URZ ;  /* 0x00100000060a7890 */ /* 0x000fc8000fffe1ff */
[----:B------:R-:W-:Y:S02]  /*0570*/  USHF.L.U32 UR11, UR10, 0xb, URZ ;  /* 0x0000000b0a0b7899 */ /* 0x000fe400080006ff */
[----:B------:R-:W-:Y:S02]  /*0580*/  USHF.L.U32 UR10, UR10, 0x1, URZ ;  /* 0x000000010a0a7899 */ /* 0x000fe400080006ff */
[----:B------:R-:W-:-:S04]  /*0590*/  UIADD3 UR12, UPT, UPT, -UR4, 0x100000, URZ ;  /* 0x00100000040c7890 */ /* 0x000fc8000fffe1ff */
[----:B------:R-:W-:Y:S02]  /*05a0*/  USHF.L.U32 UR13, UR12, 0xb, URZ ;  /* 0x0000000b0c0d7899 */ /* 0x000fe400080006ff */
[----:B------:R-:W-:Y:S01]  /*05b0*/  USHF.L.U32 UR12, UR12, 0x1, URZ ;  /* 0x000000010c0c7899 */ /* 0x000fe200080006ff */
[----:B------:R-:W-:Y:S01]  /*05c0*/  ELECT P0, URZ, PT ;  /* 0x0000000000ff782f */ /* 0x000fe20003800000 */
[----:B-1----:R-:W-:Y:S01]  /*05d0*/  ULEA UR8, UR8, UR9, 0x18 ;  /* 0x0000000908087291 */ /* 0x002fe2000f8ec0ff */
[----:B------:R-:W1:Y:S11]  /*05e0*/  FENCE.VIEW.ASYNC.S ;  /* 0x00000000000073c6 */ /* 0x000e760000000000 */
[----:B-1----:R1:W2:Y:S01]  /*05f0*/  SYNCS.EXCH.64 URZ, [UR8], UR10 ;  /* 0x0000000a08ff75b2 */ /* 0x0022a20008000100 */
[----:B------:R1:W3:Y:S01]  /*0600*/  SYNCS.EXCH.64 URZ, [UR8+0x10], UR12 ;  /* 0x0000100c08ff75b2 */ /* 0x0002e20008000100 */
[----:B------:R1:W4:Y:S01]  /*0610*/  SYNCS.EXCH.64 URZ, [UR8+0x8], UR10 ;  /* 0x0000080a08ff75b2 */ /* 0x0003220008000100 */
[----:B------:R1:W1:Y:S01]  /*0620*/  SYNCS.EXCH.64 URZ, [UR8+0x18], UR12 ;  /* 0x0000180c08ff75b2 */ /* 0x0002620008000100 */
[----:B------:R-:W-:Y:S01]  /*0630*/  NOP ;  /* 0x0000000000007918 */ /* 0x000fe20000000000 */
.L_x_9:
[----:B------:R-:W2:Y:S01]  /*0640*/  SHFL.IDX PT, R2, R92, RZ, 0x1f ;  /* 0x00001fff5c027589 */ /* 0x000ea200000e0000 */
[----:B------:R-:W-:Y:S01]  /*0650*/  NOP ;  /* 0x0000000000007918 */ /* 0x000fe20000000000 */
[----:B--2---:R-:W-:-:S13]  /*0660*/  ISETP.NE.AND P0, PT, R2, 0x1, PT ;  /* 0x000000010200780c */ /* 0x004fda0003f05270 */
[----:B------:R-:W-:Y:S05]  /*0670*/  @P0 BRA `(.L_x_10) ;  /* 0x0000000000580947 */ /* 0x000fea0003800000 */
[----:B-1----:R-:W1:Y:S01]  /*0680*/  S2UR UR8, SR_CgaCtaId ;  /* 0x00000000000879c3 */ /* 0x002e620000008800 */
        /* <DEDUP_REMOVED lines=12> */
[----:B-1----:R2:W1:Y:S01]  /*0750*/  SYNCS.EXCH.64 URZ, [UR8+0x20], UR10 ;  /* 0x0000200a08ff75b2 */ /* 0x0024620008000100 */
[----:B------:R2:W1:Y:S01]  /*0760*/  SYNCS.EXCH.64 URZ, [UR8+0x40], UR12 ;  /* 0x0000400c08ff75b2 */ /* 0x0004620008000100 */
[----:B------:R2:W1:Y:S01]  /*0770*/  SYNCS.EXCH.64 URZ, [UR8+0x28], UR10 ;  /* 0x0000280a08ff75b2 */ /* 0x0004620008000100 */
[----:B------:R2:W1:Y:S01]  /*0780*/  SYNCS.EXCH.64 URZ, [UR8+0x48], UR12 ;  /* 0x0000480c08ff75b2 */ /* 0x0004620008000100 */
[----:B------:R2:W1:Y:S01]  /*0790*/  SYNCS.EXCH.64 URZ, [UR8+0x30], UR10 ;  /* 0x0000300a08ff75b2 */ /* 0x0004620008000100 */
[----:B------:R2:W1:Y:S01]  /*07a0*/  SYNCS.EXCH.64 URZ, [UR8+0x50], UR12 ;  /* 0x0000500c08ff75b2 */ /* 0x0004620008000100 */
[----:B------:R2:W1:Y:S01]  /*07b0*/  SYNCS.EXCH.64 URZ, [UR8+0x38], UR10 ;  /* 0x0000380a08ff75b2 */ /* 0x0004620008000100 */
[----:B------:R2:W1:Y:S02]  /*07c0*/  SYNCS.EXCH.64 URZ, [UR8+0x58], UR12 ;  /* 0x0000580c08ff75b2 */ /* 0x0004640008000100 */
[----:B--2---:R-:W-:Y:S01]  /*07d0*/  NOP ;  /* 0x0000000000007918 */ /* 0x004fe20000000000 */
.L_x_10:
[----:B------:R-:W2:Y:S01]  /*07e0*/  SHFL.IDX PT, R2, R92, RZ, 0x1f ;  /* 0x00001fff5c027589 */ /* 0x000ea200000e0000 */
[----:B------:R-:W-:Y:S01]  /*07f0*/  NOP ;  /* 0x0000000000007918 */ /* 0x000fe20000000000 */
[----:B--2---:R-:W-:-:S13]  /*0800*/  ISETP.NE.AND P0, PT, R2, 0x3, PT ;  /* 0x000000030200780c */ /* 0x004fda0003f05270 */
[----:B------:R-:W-:Y:S05]  /*0810*/  @P0 BRA `(.L_x_11) ;  /* 0x0000000000300947 */ /* 0x000fea0003800000 */
[----:B------:R-:W2:Y:S01]  /*0820*/  S2UR UR6, SR_CgaCtaId ;  /* 0x00000000000679c3 */ /* 0x000ea20000008800 */
[----:B-1----:R-:W-:Y:S01]  /*0830*/  UMOV UR8, 0x400 ;  /* 0x0000040000087882 */ /* 0x002fe20000000000 */
[----:B------:R-:W-:Y:S01]  /*0840*/  UMOV UR4, 0x20 ;  /* 0x0000002000047882 */ /* 0x000fe20000000000 */
[----:B------:R-:W-:Y:S01]  /*0850*/  ELECT P0, URZ, PT ;  /* 0x0000000000ff782f */ /* 0x000fe20003800000 */
[----:B--2---:R-:W-:Y:S02]  /*0860*/  ULEA UR6, UR6, UR8, 0x18 ;  /* 0x0000000806067291 */ /* 0x004fe4000f8ec0ff */
[----:B------:R-:W-:-:S04]  /*0870*/  UIADD3 UR8, UPT, UPT, -UR4, 0x100000, URZ ;  /* 0x0010000004087890 */ /* 0x000fc8000fffe1ff */
[----:B------:R-:W-:Y:S02]  /*0880*/  USHF.L.U32 UR9, UR8, 0xb, URZ ;  /* 0x0000000b08097899 */ /* 0x000fe400080006ff */
[----:B------:R-:W-:Y:S01]  /*0890*/  USHF.L.U32 UR8, UR8, 0x1, URZ ;  /* 0x0000000108087899 */ /* 0x000fe200080006ff */
[----:B------:R-:W1:Y:S11]  /*08a0*/  FENCE.VIEW.ASYNC.S ;  /* 0x00000000000073c6 */ /* 0x000e760000000000 */
[----:B-1----:R2:W1:Y:S01]  /*08b0*/  SYNCS.EXCH.64 URZ, [UR6+0x60], UR8 ;  /* 0x0000600806ff75b2 */ /* 0x0024620008000100 */
[----:B------:R2:W1:Y:S02]  /*08c0*/  SYNCS.EXCH.64 URZ, [UR6+0x68], UR8 ;  /* 0x0000680806ff75b2 */ /* 0x0004640008000100 */
[----:B--2---:R-:W-:Y:S01]  /*08d0*/  NOP ;  /* 0x0000000000007918 */ /* 0x004fe20000000000 */
.L_x_11:
[----:B------:R-:W2:Y:S01]  /*08e0*/  SHFL.IDX PT, R2, R92, RZ, 0x1f ;  /* 0x00001fff5c027589 */ /* 0x000ea200000e0000 */
[----:B------:R-:W-:Y:S01]  /*08f0*/  NOP ;  /* 0x0000000000007918 */ /* 0x000fe20000000000 */
[----:B--2---:R-:W-:-:S13]  /*0900*/  ISETP.NE.AND P0, PT, R2, 0x4, PT ;  /* 0x000000040200780c */ /* 0x004fda0003f05270 */
[----:B------:R-:W-:Y:S05]  /*0910*/  @P0 BRA `(.L_x_12) ;  /* 0x00000000004c0947 */ /* 0x000fea0003800000 */
[----:B------:R-:W2:Y:S01]  /*0920*/  S2UR UR6, SR_CgaCtaId ;  /* 0x00000000000679c3 */ /* 0x000ea20000008800 */
[----:B------:R-:W-:Y:S01]  /*0930*/  UMOV UR9, 0x720 ;  /* 0x0000072000097882 */ /* 0x000fe20000000000 */
[----:B-1----:R-:W-:Y:S01]  /*0940*/  UMOV UR8, 0x400 ;  /* 0x0000040000087882 */ /* 0x002fe20000000000 */
[----:B------:R-:W-:Y:S01]  /*0950*/  USEL UR9, UR9, 0x620, UP4 ;  /* 0x0000062009097887 */ /* 0x000fe2000a000000 */
[----:B------:R-:W-:Y:S01]  /*0960*/  UMOV UR4, 0x1 ;  /* 0x0000000100047882 */ /* 0x000fe20000000000 */
[----:B------:R-:W-:Y:S01]  /*0970*/  ELECT P0, URZ, PT ;  /* 0x0000000000ff782f */ /* 0x000fe20003800000 */
[----:B------:R-:W-:-:S04]  /*0980*/  UIADD3 UR10, UPT, UPT, -UR4, 0x100000, URZ ;  /* 0x00100000040a7890 */ /* 0x000fc8000fffe1ff */
[----:B------:R-:W-:Y:S02]  /*0990*/  USHF.L.U32 UR11, UR10, 0xb, URZ ;  /* 0x0000000b0a0b7899 */ /* 0x000fe400080006ff */
[----:B------:R-:W-:Y:S02]  /*09a0*/  USHF.L.U32 UR10, UR10, 0x1, URZ ;  /* 0x000000010a0a7899 */ /* 0x000fe400080006ff */
[----:B--2---:R-:W-:Y:S02]  /*09b0*/  ULEA UR6, UR6, UR8, 0x18 ;  /* 0x0000000806067291 */ /* 0x004fe4000f8ec0ff */
[----:B------:R-:W-:-:S04]  /*09c0*/  UIADD3 UR8, UPT, UPT, -UR9, 0x100000, URZ ;  /* 0x0010000009087890 */ /* 0x000fc8000fffe1ff */
[----:B------:R-:W-:Y:S02]  /*09d0*/  USHF.L.U32 UR9, UR8, 0xb, URZ ;  /* 0x0000000b08097899 */ /* 0x000fe400080006ff */
[----:B------:R-:W-:Y:S01]  /*09e0*/  USHF.L.U32 UR8, UR8, 0x1, URZ ;  /* 0x0000000108087899 */ /* 0x000fe200080006ff */
[----:B------:R-:W1:Y:S03]  /*09f0*/  FENCE.VIEW.ASYNC.S ;  /* 0x00000000000073c6 */ /* 0x000e660000000000 */
[----:B-1----:R2:W1:Y:S08]  /*0a00*/  SYNCS.EXCH.64 URZ, [UR6+0x70], UR10 ;  /* 0x0000700a06ff75b2 */ /* 0x0024700008000100 */
[----:B------:R2:W1:Y:S01]  /*0a10*/  SYNCS.EXCH.64 URZ, [UR6+0x80], UR8 ;  /* 0x0000800806ff75b2 */ /* 0x0004620008000100 */
[----:B------:R2:W1:Y:S01]  /*0a20*/  SYNCS.EXCH.64 URZ, [UR6+0x78], UR10 ;  /* 0x0000780a06ff75b2 */ /* 0x0004620008000100 */
[----:B------:R2:W1:Y:S02]  /*0a30*/  SYNCS.EXCH.64 URZ, [UR6+0x88], UR8 ;  /* 0x0000880806ff75b2 */ /* 0x0004640008000100 */
[----:B--2---:R-:W-:Y:S01]  /*0a40*/  NOP ;  /* 0x0000000000007918 */ /* 0x004fe20000000000 */
.L_x_12:
        /* <DEDUP_REMOVED lines=26> */
.L_x_13:
[----:B------:R-:W2:Y:S01]  /*0bf0*/  SHFL.IDX PT, R2, R92, RZ, 0x1f ;  /* 0x00001fff5c027589 */ /* 0x000ea200000e0000 */
[----:B------:R-:W1:Y:S01]  /*0c00*/  S2UR UR37, SR_CgaCtaId ;  /* 0x00000000002579c3 */ /* 0x000e620000008800 */
[----:B------:R-:W-:Y:S01]  /*0c10*/  NOP ;  /* 0x0000000000007918 */ /* 0x000fe20000000000 */
[----:B--2---:R-:W-:-:S13]  /*0c20*/  ISETP.NE.AND P0, PT, R2, 0x3, PT ;  /* 0x000000030200780c */ /* 0x004fda0003f05270 */
[----:B-1----:R-:W-:Y:S05]  /*0c30*/  @P0 BRA `(.L_x_14) ;  /* 0x0000000000340947 */ /* 0x002fea0003800000 */
[----:B------:R-:W-:Y:S01]  /*0c40*/  UMOV UR6, 0x400 ;  /* 0x0000040000067882 */ /* 0x000fe20000000000 */
[----:B------:R-:W-:Y:S01]  /*0c50*/  UMOV UR4, 0x20 ;  /* 0x0000002000047882 */ /* 0x000fe20000000000 */
[----:B------:R-:W-:Y:S02]  /*0c60*/  ULEA UR6, UR37, UR6, 0x18 ;  /* 0x0000000625067291 */ /* 0x000fe4000f8ec0ff */
[----:B------:R-:W-:-:S04]  /*0c70*/  UIADD3 UR8, UPT, UPT, -UR4, 0x100000, URZ ;  /* 0x0010000004087890 */ /* 0x000fc8000fffe1ff */
[----:B------:R-:W-:Y:S02]  /*0c80*/  USHF.L.U32 UR9, UR8, 0xb, URZ ;  /* 0x0000000b08097899 */ /* 0x000fe400080006ff */
[----:B------:R-:W-:Y:S01]  /*0c90*/  USHF.L.U32 UR8, UR8, 0x1, URZ ;  /* 0x0000000108087899 */ /* 0x000fe200080006ff */
[----:B------:R-:W-:Y:S01]  /*0ca0*/  ELECT P0, URZ, PT ;  /* 0x0000000000ff782f */ /* 0x000fe20003800000 */
[----:B------:R-:W1:Y:S10]  /*0cb0*/  FENCE.VIEW.ASYNC.S ;  /* 0x00000000000073c6 */ /* 0x000e740000000000 */
[----:B-1----:R1:W2:Y:S01]  /*0cc0*/  SYNCS.EXCH.64 URZ, [UR6+0xd0], UR8 ;  /* 0x0000d00806ff75b2 */ /* 0x0022a20008000100 */
[----:B------:R1:W1:Y:S01]  /*0cd0*/  SYNCS.EXCH.64 URZ, [UR6+0xe0], UR8 ;  /* 0x0000e00806ff75b2 */ /* 0x0002620008000100 */
[----:B------:R1:W1:Y:S01]  /*0ce0*/  SYNCS.EXCH.64 URZ, [UR6+0xd8], UR8 ;  /* 0x0000d80806ff75b2 */ /* 0x0002620008000100 */
[----:B------:R1:W1:Y:S01]  /*0cf0*/  SYNCS.EXCH.64 URZ, [UR6+0xe8], UR8 ;  /* 0x0000e80806ff75b2 */ /* 0x0002620008000100 */
[----:B------:R-:W-:Y:S01]  /*0d00*/  NOP ;  /* 0x0000000000007918 */ /* 0x000fe20000000000 */
.L_x_14:
[----:B------:R-:W3:Y:S01]  /*0d10*/  LDCU UR4, c[0x0][0x36c] ;  /* 0x00006d80ff0477ac */ /* 0x000ee20008000800 */
[----:B------:R-:W-:Y:S01]  /*0d20*/  ISETP.NE.OR P6, PT, R0, 0x2, !P6 ;  /* 0x000000020000780c */ /* 0x000fe200077c5670 */
[----:B------:R-:W-:Y:S01]  /*0d30*/  NOP ;  /* 0x0000000000007918 */ /* 0x000fe20000000000 */
[----:B------:R-:W-:Y:S01]  /*0d40*/  LOP3.LUT R9, R101, 0x1f, RZ, 0xc0, !PT ;  /* 0x0000001f65097812 */ /* 0x000fe200078ec0ff */
[----:B------:R-:W-:Y:S02]  /*0d50*/  UISETP.NE.AND UP3, UPT, UR5, URZ, UPT ;  /* 0x000000ff0500728c */ /* 0x000fe4000bf65270 */
[----:B---3--:R-:W-:-:S09]  /*0d60*/  UISETP.EQ.U32.AND UP0, UPT, UR4, 0x1, UPT ;  /* 0x000000010400788c */ /* 0x008fd2000bf02070 */
[----:B------:R-:W-:Y:S05]  /*0d70*/  BRA.U !UP0, `(.L_x_15) ;  /* 0x0000000108087547 */ /* 0x000fea000b800000 */
[----:B-12-4-:R-:W-:Y:S01]  /*0d80*/  UCGABAR_ARV ;  /* 0x00000000000079c7 */ /* 0x016fe20008000000 */
[----:B------:R-:W-:Y:S05]  /*0d90*/  BRA `(.L_x_16) ;  /* 0x0000000000047947 */ /* 0x000fea0003800000 */
.L_x_15:
[----:B-12-4-:R-:W-:Y:S01]  /*0da0*/  NOP ;  /* 0x0000000000007918 */ /* 0x016fe20000000000 */
.L_x_16:
[----:B------:R-:W1:Y:S01]  /*0db0*/  S2UR UR8, SR_CTAID.Y ;  /* 0x00000000000879c3 */ /* 0x000e620000002600 */
[----:B------:R-:W-:-:S05]  /*0dc0*/  CS2R.32 R87, SR_CgaSize ;  /* 0x0000000000577805 */ /* 0x000fca0000008a00 */
[----:B------:R-:W-:-:S05]  /*0dd0*/  IMAD R87, R87, -0xa0, RZ ;  /* 0xffffff6057577824 */ /* 0x000fca00078e02ff */
[----:B------:R-:W-:-:S14]  /*0de0*/  R2UR UR4, R87 ;  /* 0x00000000570472ca */ /* 0x000fdc00000e0000 */
[----:B------:R-:W2:Y:S01]  /*0df0*/  LDCU UR4, c[0x0][UR4+0x2b4] ;  /* 0x00005680040477ac */ /* 0x000ea20008000800 */
[----:B------:R-:W-:-:S05]  /*0e00*/  CS2R.32 R87, SR_CgaSize ;  /* 0x0000000000577805 */ /* 0x000fca0000008a00 */
[----:B------:R-:W-:-:S05]  /*0e10*/  IMAD R87, R87, -0xa0, RZ ;  /* 0xffffff6057577824 */ /* 0x000fca00078e02ff */
[----:B------:R-:W-:-:S14]  /*0e20*/  R2UR UR6, R87 ;  /* 0x00000000570672ca */ /* 0x000fdc00000e0000 */
[----:B------:R-:W3:Y:S01]  /*0e30*/  LDCU UR6, c[0x0][UR6+0x2b0] ;  /* 0x00005600060677ac */ /* 0x000ee20008000800 */
[----:B------:R-:W4:Y:S01]  /*0e40*/  S2UR UR9, SR_CTAID.X ;  /* 0x00000000000979c3 */ /* 0x000f220000002500 */
[----:B------:R-:W-:Y:S01]  /*0e50*/  UISETP.NE.AND UP1, UPT, UR5, 0x2, UPT ;  /* 0x000000020500788c */ /* 0x000fe2000bf25270 */
[----:B------:R-:W-:-:S05]  /*0e60*/  CS2R.32 R0, SR_CgaSize ;  /* 0x0000000000007805 */ /* 0x000fca0000008a00 */
[----:B------:R-:W-:-:S06]  /*0e70*/  IMAD R0, R0, -0xa0, RZ ;  /* 0xffffff6000007824 */ /* 0x000fcc00078e02ff */
[----:B------:R-:W3:Y:S01]  /*0e80*/  LDC R0, c[0x0][R0+0x2a4] ;  /* 0x0000a90000007b82 */ /* 0x000ee20000000800 */
[----:B-1----:R-:W-:-:S07]  /*0e90*/  I2FP.F32.U32 R86, UR8 ;  /* 0x0000000800567c45 */ /* 0x002fce0008201000 */
[----:B------:R-:W1:Y:S01]  /*0ea0*/  LDC R11, c[0x0][0xb24] ;  /* 0x0002c900ff0b7b82 */ /* 0x000e620000000800 */
[----:B------:R-:W-:Y:S01]  /*0eb0*/  MOV R20, UR8 ;  /* 0x0000000800147c02 */ /* 0x000fe20008000f00 */
[----:B--2---:R-:W-:Y:S01]  /*0ec0*/  FMUL R86, R86, UR4 ;  /* 0x0000000456567c20 */ /* 0x004fe20008400000 */
[----:B------:R-:W-:Y:S01]  /*0ed0*/  USHF.L.U32 UR4, UR37, 0x9, URZ ;  /* 0x0000000925047899 */ /* 0x000fe200080006ff */
[----:B----4-:R-:W-:Y:S02]  /*0ee0*/  I2FP.F32.U32 R87, UR9 ;  /* 0x0000000900577c45 */ /* 0x010fe40008201000 */
[----:B------:R-:W-:-:S05]  /*0ef0*/  CS2R.32 R2, SR_CgaSize ;  /* 0x0000000000027805 */ /* 0x000fca0000008a00 */
[----:B------:R-:W-:-:S06]  /*0f00*/  IMAD R2, R2, -0xa0, RZ ;  /* 0xffffff6002027824 */ /* 0x000fcc00078e02ff */
[----:B------:R-:W2:Y:S01]  /*0f10*/  LDC R2, c[0x0][R2+0x2a0] ;  /* 0x0000a80002027b82 */ /* 0x000ea20000000800 */
[----:B------:R-:W-:Y:S01]  /*0f20*/  MOV R21, UR9 ;  /* 0x0000000900157c02 */ /* 0x000fe20008000f00 */
[----:B------:R-:W4:Y:S01]  /*0f30*/  F2I.U32.TRUNC.NTZ R86, R86 ;  /* 0x0000005600567305 */ /* 0x000f22000020f000 */
[----:B------:R-:W-:Y:S01]  /*0f40*/  ULOP3.LUT UR4, UR4, 0xe00, URZ, 0xc0, !UPT ;  /* 0x00000e0004047892 */ /* 0x000fe2000f8ec0ff */
[----:B---3--:R-:W-:Y:S01]  /*0f50*/  FMUL R87, R87, UR6 ;  /* 0x0000000657577c20 */ /* 0x008fe20008400000 */
[----:B------:R-:W3:Y:S03]  /*0f60*/  LDCU UR6, c[0x0][0xb30] ;  /* 0x00016600ff0677ac */ /* 0x000ee60008000800 */
[----:B------:R-:W2:Y:S02]  /*0f70*/  LDC R40, c[0x0][0xb24] ;  /* 0x0002c900ff287b82 */ /* 0x000ea40000000800 */
[----:B------:R-:W3:Y:S06]  /*0f80*/  F2I.U32.TRUNC.NTZ R87, R87 ;  /* 0x0000005700577305 */ /* 0x000eec000020f000 */
[----:B------:R-:W2:Y:S01]  /*0f90*/  S2UR UR36, SR_CTAID.Z ;  /* 0x00000000002479c3 */ /* 0x000ea20000002700 */
[----:B----4-:R-:W-:Y:S01]  /*0fa0*/  IMAD.MOV R86, RZ, RZ, -R86 ;  /* 0x000000ffff567224 */ /* 0x010fe200078e0a56 */
[----:B-1----:R-:W-:-:S03]  /*0fb0*/  ISETP.GE.AND P0, PT, R11, 0x1, PT ;  /* 0x000000010b00780c */ /* 0x002fc60003f06270 */
[----:B------:R-:W-:Y:S01]  /*0fc0*/  IMAD R86, R0, R86, UR8 ;  /* 0x0000000800567e24 */ /* 0x000fe2000f8e0256 */
[----:B------:R-:W-:Y:S01]  /*0fd0*/  PRMT R0, RZ, 0x7610, R0 ;  /* 0x00007610ff007816 */ /* 0x000fe20000000000 */
[----:B---3--:R-:W-:Y:S01]  /*0fe0*/  UISETP.NE.AND UP2, UPT, UR6, 0x1, UPT ;  /* 0x000000010600788c */ /* 0x008fe2000bf45270 */
[----:B------:R-:W-:-:S04]  /*0ff0*/  IMAD.MOV R87, RZ, RZ, -R87 ;  /* 0x000000ffff577224 */ /* 0x000fc800078e0a57 */
[----:B--2---:R-:W-:Y:S01]  /*1000*/  IMAD R87, R2, R87, UR9 ;  /* 0x0000000902577e24 */ /* 0x004fe2000f8e0257 */
[----:B------:R-:W-:Y:S06]  /*1010*/  BRA.U UP3, `(.L_x_17) ;  /* 0x0000000103747547 */ /* 0x000fec000b800000 */
[C---:B------:R-:W-:Y:S02]  /*1020*/  ISETP.NE.AND P3, PT, R86.reuse, 0x2, PT ;  /* 0x000000025600780c */ /* 0x040fe40003f65270 */
[C---:B------:R-:W-:Y:S02]  /*1030*/  ISETP.NE.AND P1, PT, R86.reuse, RZ, PT ;  /* 0x000000ff5600720c */ /* 0x040fe40003f25270 */
[----:B------:R-:W-:Y:S02]  /*1040*/  ISETP.NE.AND P4, PT, R86, 0x1, PT ;  /* 0x000000015600780c */ /* 0x000fe40003f85270 */
[----:B------:R-:W-:Y:S02]  /*1050*/  SEL R5, RZ, 0x4, P3 ;  /* 0x00000004ff057807 */ /* 0x000fe40001800000 */
[C---:B------:R-:W-:Y:S02]  /*1060*/  ISETP.EQ.OR P3, PT, R87.reuse, RZ, !P1 ;  /* 0x000000ff5700720c */ /* 0x040fe40004f62670 */
[----:B------:R-:W-:-:S02]  /*1070*/  ISETP.NE.AND P5, PT, R87, RZ, PT ;  /* 0x000000ff5700720c */ /* 0x000fc40003fa5270 */
[C---:B------:R-:W-:Y:S02]  /*1080*/  ISETP.NE.AND P2, PT, R86.reuse, 0x3, PT ;  /* 0x000000035600780c */ /* 0x040fe40003f45270 */
[----:B------:R-:W-:Y:S02]  /*1090*/  SEL R0, RZ, 0x2, P4 ;  /* 0x00000002ff007807 */ /* 0x000fe40002000000 */
[----:B------:R-:W-:Y:S02]  /*10a0*/  ISETP.NE.AND P1, PT, R86, 0x4, PT ;  /* 0x000000045600780c */ /* 0x000fe40003f25270 */
[----:B------:R-:W-:Y:S02]  /*10b0*/  SEL R0, R0, 0x2, P5 ;  /* 0x0000000200007807 */ /* 0x000fe40002800000 */
[----:B------:R-:W-:Y:S02]  /*10c0*/  SEL R5, R5, 0x4, P5 ;  /* 0x0000000405057807 */ /* 0x000fe40002800000 */
[----:B------:R-:W-:-:S02]  /*10d0*/  SEL R2, RZ, 0x1, !P3 ;  /* 0x00000001ff027807 */ /* 0x000fc40005800000 */
[----:B------:R-:W-:Y:S02]  /*10e0*/  SEL R4, RZ, 0x8, P2 ;  /* 0x00000008ff047807 */ /* 0x000fe40001000000 */
[----:B------:R-:W-:Y:S02]  /*10f0*/  SEL R3, RZ, 0x10, P1 ;  /* 0x00000010ff037807 */ /* 0x000fe40000800000 */
[C---:B------:R-:W-:Y:S02]  /*1100*/  ISETP.NE.AND P3, PT, R86.reuse, 0x5, PT ;  /* 0x000000055600780c */ /* 0x040fe40003f65270 */
[----:B------:R-:W-:Y:S02]  /*1110*/  ISETP.NE.AND P2, PT, R86, 0x6, PT ;  /* 0x000000065600780c */ /* 0x000fe40003f45270 */
[----:B------:R-:W-:Y:S02]  /*1120*/  IADD3 R5, PT, PT, R5, R0, R2 ;  /* 0x0000000005057210 */ /* 0x000fe40007ffe002 */
[----:B------:R-:W-:-:S02]  /*1130*/  SEL R4, R4, 0x8, P5 ;  /* 0x0000000804047807 */ /* 0x000fc40002800000 */
[----:B------:R-:W-:Y:S02]  /*1140*/  SEL R3, R3, 0x10, P5 ;  /* 0x0000001003037807 */ /* 0x000fe40002800000 */
[----:B------:R-:W-:Y:S02]  /*1150*/  ISETP.NE.AND P1, PT, R86, 0x7, PT ;  /* 0x000000075600780c */ /* 0x000fe40003f25270 */
[----:B------:R-:W-:Y:S02]  /*1160*/  SEL R2, RZ, 0x20, P3 ;  /* 0x00000020ff027807 */ /* 0x000fe40001800000 */
[----:B------:R-:W-:Y:S02]  /*1170*/  SEL R0, RZ, 0x40, P2 ;  /* 0x00000040ff007807 */ /* 0x000fe40001000000 */
[----:B------:R-:W-:Y:S02]  /*1180*/  IADD3 R4, PT, PT, R3, R4, R5 ;  /* 0x0000000403047210 */ /* 0x000fe40007ffe005 */
[----:B------:R-:W-:-:S02]  /*1190*/  SEL R3, RZ, 0x80, P1 ;  /* 0x00000080ff037807 */ /* 0x000fc40000800000 */
[----:B------:R-:W-:Y:S02]  /*11a0*/  SEL R2, R2, 0x20, P5 ;  /* 0x0000002002027807 */ /* 0x000fe40002800000 */
[----:B------:R-:W-:Y:S02]  /*11b0*/  SEL R0, R0, 0x40, P5 ;  /* 0x0000004000007807 */ /* 0x000fe40002800000 */
[----:B------:R-:W-:Y:S02]  /*11c0*/  SEL R3, R3, 0x80, P5 ;  /* 0x0000008003037807 */ /* 0x000fe40002800000 */
[----:B------:R-:W-:-:S05]  /*11d0*/  IADD3 R0, PT, PT, R0, R2, R4 ;  /* 0x0000000200007210 */ /* 0x000fca0007ffe004 */
[----:B------:R-:W-:Y:S02]  /*11e0*/  IMAD.IADD R0, R0, 0x1, R3 ;  /* 0x0000000100007824 */ /* 0x000fe400078e0203 */
.L_x_17:
[----:B------:R-:W-:Y:S05]  /*11f0*/  @!P0 BRA `(.L_x_18) ;  /* 0x0000000000b88947 */ /* 0x000fea0003800000 */
[----:B------:R-:W1:Y:S01]  /*1200*/  LDC.64 R4, c[0x0][0xb18] ;  /* 0x0002c600ff047b82 */ /* 0x000e620000000a00 */
[----:B------:R-:W-:-:S07]  /*1210*/  ISETP.NE.AND P0, PT, R11, 0x1, PT ;  /* 0x000000010b00780c */ /* 0x000fce0003f05270 */
[----:B------:R-:W2:Y:S08]  /*1220*/  LDC R10, c[0x0][0xb0c] ;  /* 0x0002c300ff0a7b82 */ /* 0x000eb00000000800 */
[----:B------:R-:W3:Y:S08]  /*1230*/  LDC R13, c[0x0][0x370] ;  /* 0x0000dc00ff0d7b82 */ /* 0x000ef00000000800 */
[----:B------:R-:W4:Y:S01]  /*1240*/  LDC R12, c[0x0][0x374] ;  /* 0x0000dd00ff0c7b82 */ /* 0x000f220000000800 */
[----:B-1----:R-:W-:-:S07]  /*1250*/  ISETP.NE.AND P1, PT, R4, 0x1, PT ;  /* 0x000000010400780c */ /* 0x002fce0003f25270 */
[----:B------:R-:W3:Y:S01]  /*1260*/  LDC.64 R6, c[0x0][0xb10] ;  /* 0x0002c400ff067b82 */ /* 0x000ee20000000a00 */
[----:B--2---:R-:W-:-:S07]  /*1270*/  ISETP.NE.AND P2, PT, R10, 0x1, PT ;  /* 0x000000010a00780c */ /* 0x004fce0003f45270 */
[----:B------:R-:W1:Y:S08]  /*1280*/  LDC R8, c[0x0][0xb20] ;  /* 0x0002c800ff087b82 */ /* 0x000e700000000800 */
[----:B------:R-:W2:Y:S01]  /*1290*/  LDC.64 R2, c[0x0][0xb28] ;  /* 0x0002ca00ff027b82 */ /* 0x000ea20000000a00 */
[----:B----4-:R-:W-:-:S04]  /*12a0*/  IMAD.HI.U32 R14, R12, R5, RZ ;  /* 0x000000050c0e7227 */ /* 0x010fc800078e00ff */
[----:B------:R-:W-:-:S04]  /*12b0*/  IMAD.HI.U32 R5, R20, R5, RZ ;  /* 0x0000000514057227 */ /* 0x000fc800078e00ff */
[----:B---3--:R-:W-:-:S05]  /*12c0*/  IMAD.HI.U32 R15, R13, R6, RZ ;  /* 0x000000060d0f7227 */ /* 0x008fca00078e00ff */
[-C--:B------:R-:W-:Y:S01]  /*12d0*/  @P2 SHF.R.U32.HI R13, RZ, R7.reuse, R15 ;  /* 0x00000007ff0d2219 */ /* 0x080fe2000001160f */
[C---:B------:R-:W-:Y:S01]  /*12e0*/  IMAD.HI.U32 R15, R21.reuse, R6, RZ ;  /* 0x00000006150f7227 */ /* 0x040fe200078e00ff */
[-C--:B-1----:R-:W-:Y:S02]  /*12f0*/  @P1 SHF.R.U32.HI R12, RZ, R8.reuse, R14 ;  /* 0x00000008ff0c1219 */ /* 0x082fe4000001160e */
[----:B------:R-:W-:Y:S02]  /*1300*/  SHF.R.U32.HI R5, RZ, R8, R5 ;  /* 0x00000008ff057219 */ /* 0x000fe40000011605 */
[----:B------:R-:W-:Y:S02]  /*1310*/  SHF.R.U32.HI R15, RZ, R7, R15 ;  /* 0x00000007ff0f7219 */ /* 0x000fe4000001160f */
[----:B------:R-:W-:Y:S01]  /*1320*/  SEL R5, R20, R5, !P1 ;  /* 0x0000000514057207 */ /* 0x000fe20004800000 */
[----:B--2---:R-:W-:Y:S01]  /*1330*/  IMAD.HI.U32 R14, R12, R2, RZ ;  /* 0x000000020c0e7227 */ /* 0x004fe200078e00ff */
[----:B------:R-:W-:-:S03]  /*1340*/  SEL R15, R21, R15, !P2 ;  /* 0x0000000f150f7207 */ /* 0x000fc60005000000 */
[----:B------:R-:W-:Y:S01]  /*1350*/  IMAD.HI.U32 R6, R13, R2, RZ ;  /* 0x000000020d067227 */ /* 0x000fe200078e00ff */
[----:B------:R-:W-:-:S04]  /*1360*/  @P0 SHF.R.U32.HI R12, RZ, R3, R14 ;  /* 0x00000003ff0c0219 */ /* 0x000fc8000001160e */
[----:B------:R-:W-:Y:S01]  /*1370*/  @P0 SHF.R.U32.HI R13, RZ, R3, R6 ;  /* 0x00000003ff0d0219 */ /* 0x000fe20000011606 */
[----:B------:R-:W-:-:S04]  /*1380*/  IMAD R12, R12, R11, RZ ;  /* 0x0000000b0c0c7224 */ /* 0x000fc800078e02ff */
[----:B------:R-:W-:Y:S01]  /*1390*/  IMAD R6, R13, R11, RZ ;  /* 0x0000000b0d067224 */ /* 0x000fe200078e02ff */
[----:B------:R-:W-:-:S04]  /*13a0*/  ISETP.GE.AND P1, PT, R5, R12, PT ;  /* 0x0000000c0500720c */ /* 0x000fc80003f26270 */
[----:B------:R-:W-:Y:S01]  /*13b0*/  ISETP.GE.OR P1, PT, R15, R6, P1 ;  /* 0x000000060f00720c */ /* 0x000fe20000f26670 */
[----:B------:R-:W-:-:S05]  /*13c0*/  IMAD.HI.U32 R6, R5, R2, RZ ;  /* 0x0000000205067227 */ /* 0x000fca00078e00ff */
[----:B------:R-:W-:-:S04]  /*13d0*/  SHF.R.U32.HI R6, RZ, R3, R6 ;  /* 0x00000003ff067219 */ /* 0x000fc80000011606 */
[----:B------:R-:W-:-:S03]  /*13e0*/  SEL R6, R5, R6, !P0 ;  /* 0x0000000605067207 */ /* 0x000fc60004000000 */
[----:B------:R-:W-:Y:S01]  /*13f0*/  @!P1 IMAD.HI.U32 R7, R15, R2, RZ ;  /* 0x000000020f079227 */ /* 0x000fe200078e00ff */
[----:B------:R-:W-:-:S04]  /*1400*/  IADD3 R2, PT, PT, -R6, RZ, RZ ;  /* 0x000000ff06027210 */ /* 0x000fc80007ffe1ff */
[----:B------:R-:W-:Y:S01]  /*1410*/  @!P1 SHF.R.U32.HI R3, RZ, R3, R7 ;  /* 0x00000003ff039219 */ /* 0x000fe20000011607 */
[----:B------:R-:W-:Y:S01]  /*1420*/  IMAD R2, R11, R2, R5 ;  /* 0x000000020b027224 */ /* 0x000fe200078e0205 */
[----:B------:R-:W-:Y:S02]  /*1430*/  IADD3 R7, PT, PT, -R5, RZ, RZ ;  /* 0x000000ff05077210 */ /* 0x000fe40007ffe1ff */
[----:B------:R-:W-:-:S03]  /*1440*/  @!P1 SEL R3, R15, R3, !P0 ;  /* 0x000000030f039207 */ /* 0x000fc60004000000 */
[----:B------:R-:W-:Y:S02]  /*1450*/  IMAD R7, R4, R7, R20 ;  /* 0x0000000704077224 */ /* 0x000fe400078e0214 */
[--C-:B------:R-:W-:Y:S02]  /*1460*/  @!P1 IMAD.IADD R6, R6, 0x1, -R3.reuse ;  /* 0x0000000106069824 */ /* 0x100fe400078e0a03 */
[----:B------:R-:W-:Y:S01]  /*1470*/  @!P1 IMAD R3, R2, R13, R3 ;  /* 0x0000000d02039224 */ /* 0x000fe200078e0203 */
[----:B------:R-:W-:Y:S01]  /*1480*/  IADD3 R2, PT, PT, -R15, RZ, RZ ;  /* 0x000000ff0f027210 */ /* 0x000fe20007ffe1ff */
[----:B------:R-:W-:Y:S02]  /*1490*/  @!P1 IMAD R5, R6, R11, R15 ;  /* 0x0000000b06059224 */ /* 0x000fe400078e020f */
[----:B------:R-:W-:Y:S02]  /*14a0*/  @!P1 IMAD.MOV.U32 R15, RZ, RZ, R3 ;  /* 0x000000ffff0f9224 */ /* 0x000fe400078e0003 */
[----:B------:R-:W-:-:S02]  /*14b0*/  IMAD R2, R10, R2, R21 ;  /* 0x000000020a027224 */ /* 0x000fc400078e0215 */
[----:B------:R-:W-:Y:S02]  /*14c0*/  IMAD R20, R5, R4, R7 ;  /* 0x0000000405147224 */ /* 0x000fe400078e0207 */
[----:B------:R-:W-:Y:S02]  /*14d0*/  IMAD R21, R15, R10, R2 ;  /* 0x0000000a0f157224 */ /* 0x000fe400078e0202 */
.L_x_18:
[----:B------:R-:W-:Y:S05]  /*14e0*/  BRA.U UP2, `(.L_x_19) ;  /* 0x0000000102407547 */ /* 0x000fea000b800000 */
[----:B------:R-:W1:Y:S08]  /*14f0*/  LDC.64 R4, c[0x0][0xb10] ;  /* 0x0002c400ff047b82 */ /* 0x000e700000000a00 */
[----:B------:R-:W2:Y:S08]  /*1500*/  LDC.64 R2, c[0x0][0xb18] ;  /* 0x0002c600ff027b82 */ /* 0x000eb00000000a00 */
[----:B------:R-:W3:Y:S08]  /*1510*/  LDC R6, c[0x0][0xb20] ;  /* 0x0002c800ff067b82 */ /* 0x000ef00000000800 */
[----:B------:R-:W4:Y:S01]  /*1520*/  LDC R7, c[0x0][0xb0c] ;  /* 0x0002c300ff077b82 */ /* 0x000f220000000800 */
[----:B-1----:R-:W-:-:S05]  /*1530*/  IMAD.HI.U32 R4, R21, R4, RZ ;  /* 0x0000000415047227 */ /* 0x002fca00078e00ff */
[----:B------:R-:W-:Y:S01]  /*1540*/  SHF.R.U32.HI R4, RZ, R5, R4 ;  /* 0x00000005ff047219 */ /* 0x000fe20000011604 */
[----:B--2---:R-:W-:Y:S01]  /*1550*/  IMAD.HI.U32 R3, R20, R3, RZ ;  /* 0x0000000314037227 */ /* 0x004fe200078e00ff */
[----:B------:R-:W-:-:S04]  /*1560*/  ISETP.NE.AND P0, PT, R2, 0x1, PT ;  /* 0x000000010200780c */ /* 0x000fc80003f05270 */
[----:B---3--:R-:W-:-:S04]  /*1570*/  SHF.R.U32.HI R3, RZ, R6, R3 ;  /* 0x00000006ff037219 */ /* 0x008fc80000011603 */
[----:B------:R-:W-:Y:S02]  /*1580*/  SEL R3, R20, R3, !P0 ;  /* 0x0000000314037207 */ /* 0x000fe40004000000 */
[----:B----4-:R-:W-:-:S04]  /*1590*/  ISETP.NE.AND P1, PT, R7, 0x1, PT ;  /* 0x000000010700780c */ /* 0x010fc80003f25270 */
[----:B------:R-:W-:-:S05]  /*15a0*/  SEL R4, R21, R4, !P1 ;  /* 0x0000000415047207 */ /* 0x000fca0004800000 */
[----:B------:R-:W-:Y:S02]  /*15b0*/  IMAD.IADD R5, R3, 0x1, -R4 ;  /* 0x0000000103057824 */ /* 0x000fe400078e0a04 */
[----:B------:R-:W-:Y:S02]  /*15c0*/  IMAD.IADD R3, R4, 0x1, -R3 ;  /* 0x0000000104037824 */ /* 0x000fe400078e0a03 */
[----:B------:R-:W-:Y:S02]  /*15d0*/  IMAD R21, R5, R7, R21 ;  /* 0x0000000705157224 */ /* 0x000fe400078e0215 */
[----:B------:R-:W-:Y:S02]  /*15e0*/  IMAD R20, R3, R2, R20 ;  /* 0x0000000203147224 */ /* 0x000fe400078e0214 */
.L_x_19:
[----:B------:R-:W-:Y:S05]  /*15f0*/  BRA.U !UP0, `(.L_x_20) ;  /* 0x00000001080c7547 */ /* 0x000fea000b800000 */
[----:B------:R-:W-:Y:S01]  /*1600*/  UCGABAR_WAIT ;  /* 0x0000000000007dc7 */ /* 0x000fe20008000000 */
[----:B------:R-:W-:Y:S01]  /*1610*/  CCTL.IVALL ;  /* 0x00000000ff00798f */ /* 0x000fe20002000000 */
[----:B------:R-:W-:Y:S05]  /*1620*/  BRA `(.L_x_21) ;  /* 0x0000000000047947 */ /* 0x000fea0003800000 */
.L_x_20:
[----:B------:R-:W-:Y:S06]  /*1630*/  BAR.SYNC.DEFER_BLOCKING 0x0 ;  /* 0x0000000000007b1d */ /* 0x000fec0000010000 */
.L_x_21:
[----:B------:R-:W-:Y:S05]  /*1640*/  BRA.U UP1, `(.L_x_22) ;  /* 0x0000001101ac7547 */ /* 0x000fea000b800000 */
[----:B------:R-:W1:Y:S01]  /*1650*/  LDCU UR15, c[0x0][0x38c] ;  /* 0x00007180ff0f77ac */ /* 0x000e620008000800 */
[----:B------:R-:W2:Y:S01]  /*1660*/  LDC R8, c[0x0][0x370] ;  /* 0x0000dc00ff087b82 */ /* 0x000ea20000000800 */
[----:B------:R-:W-:Y:S01]  /*1670*/  PLOP3.LUT P1, PT, PT, PT, UP4, 0x80, 0x8 ;  /* 0x000000000008781c */ /* 0x000fe20003f2f048 */
[----:B------:R-:W-:Y:S01]  /*1680*/  IMAD.MOV.U32 R15, RZ, RZ, 0x1 ;  /* 0x00000001ff0f7424 */ /* 0x000fe200078e00ff */
[----:B------:R-:W-:Y:S01]  /*1690*/  ISETP.EQ.OR P4, PT, R9, RZ, P6 ;  /* 0x000000ff0900720c */ /* 0x000fe20003782670 */
[----:B------:R-:W-:Y:S01]  /*16a0*/  IMAD.MOV.U32 R14, RZ, RZ, RZ ;  /* 0x000000ffff0e7224 */ /* 0x000fe200078e00ff */
[----:B------:R-:W-:Y:S02]  /*16b0*/  PLOP3.LUT P1, PT, P1, PT, PT, 0x8, 0x80 ;  /* 0x000000000080781c */ /* 0x000fe40000f2e170 */
[----:B------:R-:W-:Y:S01]  /*16c0*/  CS2R R12, SRZ ;  /* 0x00000000000c7805 */ /* 0x000fe2000001ff00 */
[----:B------:R-:W-:Y:S01]  /*16d0*/  IMAD.MOV.U32 R11, RZ, RZ, 0x1 ;  /* 0x00000001ff0b7424 */ /* 0x000fe200078e00ff */
[----:B------:R-:W3:Y:S01]  /*16e0*/  LDC R0, c[0x0][0x374] ;  /* 0x0000dd00ff007b82 */ /* 0x000ee20000000800 */
[----:B------:R-:W4:Y:S01]  /*16f0*/  LDCU.64 UR30, c[0x0][0x348] ;  /* 0x00006900ff1e77ac */ /* 0x000f220008000a00 */
[----:B------:R-:W-:Y:S01]  /*1700*/  UMOV UR13, URZ ;  /* 0x000000ff000d7c82 */ /* 0x000fe20008000000 */
[----:B-1----:R-:W-:-:S04]  /*1710*/  UIADD3 UR6, UPT, UPT, UR15, 0x3f, URZ ;  /* 0x0000003f0f067890 */ /* 0x002fc8000fffe0ff */
[----:B------:R-:W-:-:S04]  /*1720*/  USHF.R.S32.HI UR22, URZ, 0x1f, UR6 ;  /* 0x0000001fff167899 */ /* 0x000fc80008011406 */
[----:B------:R-:W-:Y:S02]  /*1730*/  ULEA.HI UR22, UR22, UR6, URZ, 0x6 ;  /* 0x0000000616167291 */ /* 0x000fe4000f8f30ff */
[----:B------:R-:W-:Y:S02]  /*1740*/  UIADD3 UR6, UPT, UPT, UR15, -0x1, URZ ;  /* 0xffffffff0f067890 */ /* 0x000fe4000fffe0ff */
[----:B------:R-:W-:Y:S02]  /*1750*/  USHF.R.S32.HI UR22, URZ, 0x6, UR22 ;  /* 0x00000006ff167899 */ /* 0x000fe40008011416 */
[----:B------:R-:W-:Y:S02]  /*1760*/  UISETP.GE.U32.AND UP1, UPT, UR6, -0x7f, UPT ;  /* 0xffffff810600788c */ /* 0x000fe4000bf26070 */
[----:B------:R-:W-:Y:S02]  /*1770*/  UISETP.LT.U32.AND UP0, UPT, UR22, 0x2, UPT ;  /* 0x000000021600788c */ /* 0x000fe4000bf01070 */
[----:B------:R-:W-:-:S02]  /*1780*/  UIADD3 UR15, UPT, UPT, UR15, 0x7e, URZ ;  /* 0x0000007e0f0f7890 */ /* 0x000fc4000fffe0ff */
[----:B------:R-:W-:Y:S02]  /*1790*/  USEL UR21, UR22, 0x2, UP0 ;  /* 0x0000000216157887 */ /* 0x000fe40008000000 */
[----:B------:R-:W-:Y:S02]  /*17a0*/  UISETP.NE.AND UP0, UPT, UR5, URZ, UPT ;  /* 0x000000ff0500728c */ /* 0x000fe4000bf05270 */
[----:B------:R-:W-:Y:S02]  /*17b0*/  UIADD3 UR6, UPT, UPT, UR21, -0x1, URZ ;  /* 0xffffffff15067890 */ /* 0x000fe4000fffe0ff */
[----:B------:R-:W-:Y:S02]  /*17c0*/  @UP1 UIADD3 UR6, UPT, UPT, UR21, URZ, URZ ;  /* 0x000000ff15061290 */ /* 0x000fe4000fffe0ff */
[----:B------:R-:W-:Y:S02]  /*17d0*/  USEL UR7, UR7, 0x2, UP0 ;  /* 0x0000000207077887 */ /* 0x000fe40008000000 */
[----:B------:R-:W-:-:S02]  /*17e0*/  UIADD3 UR14, UPT, UPT, UR22, -UR21, URZ ;  /* 0x80000015160e7290 */ /* 0x000fc4000fffe0ff */
[----:B--2-4-:R-:W-:-:S12]  /*17f0*/  UIADD3 UR6, UPT, UPT, UR6, 0x1, URZ ;  /* 0x0000000106067890 */ /* 0x014fd8000fffe0ff */
.L_x_42:
[----:B------:R-:W-:Y:S01]  /*1800*/  UISETP.NE.AND UP0, UPT, UR37, URZ, UPT ;  /* 0x000000ff2500728c */ /* 0x000fe2000bf05270 */
[----:B------:R-:W1:Y:S08]  /*1810*/  S2UR UR37, SR_CgaCtaId ;  /* 0x00000000002579c3 */ /* 0x000e700000008800 */
[----:B------:R-:W-:Y:S05]  /*1820*/  BRA.U UP0, `(.L_x_23) ;  /* 0x0000000100347547 */ /* 0x000fea000b800000 */
[----:B------:R-:W2:Y:S01]  /*1830*/  S2R R2, SR_CgaCtaId ;  /* 0x0000000000027919 */ /* 0x000ea20000008800 */
[----:B------:R-:W-:-:S04]  /*1840*/  MOV R3, 0x400 ;  /* 0x0000040000037802 */ /* 0x000fc80000000f00 */
[----:B--2---:R-:W-:Y:S02]  /*1850*/  LEA R2, R2, R3, 0x18 ;  /* 0x0000000302027211 */ /* 0x004fe400078ec0ff */
[----:B------:R-:W-:-:S03]  /*1860*/  SHF.L.U32 R3, R11, 0x1f, RZ ;  /* 0x0000001f0b037819 */ /* 0x000fc600000006ff */
[----:B------:R-:W-:-:S04]  /*1870*/  IMAD R2, R12, 0x8, R2 ;  /* 0x000000080c027824 */ /* 0x000fc800078e0202 */
[----:B------:R-:W2:Y:S02]  /*1880*/  SYNCS.PHASECHK.TRANS64.TRYWAIT P0, [R2+URZ+0xe0], R3 ;  /* 0x0000e003020075a7 */ /* 0x000ea400080011ff */
[----:B--2---:R-:W-:Y:S05]  /*1890*/  @!P0 BRA `(.L_x_24) ;  /* 0x0000007400f88947 */ /* 0x004fea0003800000 */
.L_x_136:
[----:B------:R-:W-:Y:S01]  /*18a0*/  VIADD R12, R12, 0x1 ;  /* 0x000000010c0c7836 */ /* 0x000fe20000000000 */
[----:B------:R2:W-:Y:S04]  /*18b0*/  SYNCS.ARRIVE.TRANS64.A1T0 RZ, [R2+URZ+0xd0], RZ ;  /* 0x0000d0ff02ff79a7 */ /* 0x0005e800081000ff */
[----:B------:R-:W-:-:S04]  /*18c0*/  ISETP.NE.AND P0, PT, R12, 0x2, PT ;  /* 0x000000020c00780c */ /* 0x000fc80003f05270 */
[----:B------:R-:W-:Y:S02]  /*18d0*/  SEL R12, R12, RZ, P0 ;  /* 0x000000ff0c0c7207 */ /* 0x000fe40000000000 */
[----:B--2---:R-:W-:-:S04]  /*18e0*/  SEL R2, RZ, 0x1, P0 ;  /* 0x00000001ff027807 */ /* 0x004fc80000000000 */
[----:B------:R-:W-:-:S07]  /*18f0*/  LOP3.LUT R11, R11, R2, RZ, 0x3c, !PT ;  /* 0x000000020b0b7212 */ /* 0x000fce00078e3cff */
.L_x_23:
[----:B------:R-:W-:Y:S01]  /*1900*/  UMOV UR5, 0x400 ;  /* 0x0000040000057882 */ /* 0x000fe20000000000 */
[----:B------:R-:W-:Y:S01]  /*1910*/  SHF.L.U32 R2, R15, 0x1f, RZ ;  /* 0x0000001f0f027819 */ /* 0x000fe200000006ff */
[----:B-1----:R-:W-:Y:S01]  /*1920*/  ULEA UR5, UR37, UR5, 0x18 ;  /* 0x0000000525057291 */ /* 0x002fe2000f8ec0ff */
[----:B------:R-:W-:Y:S01]  /*1930*/  R2UR UR34, R21 ;  /* 0x00000000152272ca */ /* 0x000fe200000e0000 */
[----:B------:R-:W-:Y:S01]  /*1940*/  UISETP.GE.U32.AND UP0, UPT, UR15, 0x7f, UPT ;  /* 0x0000007f0f00788c */ /* 0x000fe2000bf06070 */
[----:B------:R-:W-:Y:S01]  /*1950*/  R2UR UR18, R20 ;  /* 0x00000000141272ca */ /* 0x000fe200000e0000 */
[----:B------:R-:W-:Y:S01]  /*1960*/  ULEA UR8, UR13, UR5, 0x3 ;  /* 0x000000050d087291 */ /* 0x000fe2000f8e18ff */
[----:B------:R-:W-:-:S08]  /*1970*/  UMOV UR23, URZ ;  /* 0x000000ff00177c82 */ /* 0x000fd00008000000 */
[----:B------:R1:W2:Y:S01]  /*1980*/  SYNCS.PHASECHK.TRANS64.TRYWAIT P0, [UR8+0x10], R2 ;  /* 0x00001002ff0075a7 */ /* 0x0002a20008001108 */
[----:B------:R-:W-:Y:S02]  /*1990*/  USHF.L.U32 UR34, UR34, 0x7, URZ ;  /* 0x0000000722227899 */ /* 0x000fe400080006ff */
[----:B------:R-:W-:Y:S01]  /*19a0*/  USHF.L.U32 UR18, UR18, 0x7, URZ ;  /* 0x0000000712127899 */ /* 0x000fe200080006ff */
[----:B------:R-:W-:Y:S11]  /*19b0*/  BRA.U !UP0, `(.L_x_25) ;  /* 0x0000000108f47547 */ /* 0x000ff6000b800000 */
[----:B------:R-:W-:Y:S02]  /*19c0*/  UIADD3 UR26, UPT, UPT, UR34, 0x40, URZ ;  /* 0x00000040221a7890 */ /* 0x000fe4000fffe0ff */
[----:B------:R-:W-:Y:S01]  /*19d0*/  UIADD3 UR10, UPT, UPT, UR18, 0x40, URZ ;  /* 0x00000040120a7890 */ /* 0x000fe2000fffe0ff */
[----:B------:R-:W-:Y:S01]  /*19e0*/  UMOV UR29, URZ ;  /* 0x000000ff001d7c82 */ /* 0x000fe20008000000 */
[----:B------:R-:W-:-:S10]  /*19f0*/  UMOV UR39, UR13 ;  /* 0x0000000d00277c82 */ /* 0x000fd40008000000 */
.L_x_31:
[----:B------:R-:W-:Y:S01]  /*1a00*/  ULEA UR33, UR39, UR5, 0x3 ;  /* 0x0000000527217291 */ /* 0x000fe2000f8e18ff */
[----:B--2---:R-:W-:Y:S01]  /*1a10*/  @!P6 MOV R3, 0x8000 ;  /* 0x000080000003e802 */ /* 0x004fe20000000f00 */
[----:B-12---:R-:W-:Y:S10]  /*1a20*/  @P0 BRA `(.L_x_26) ;  /* 0x00000000000c0947 */ /* 0x006ff40003800000 */
[----:B------:R-:W-:-:S04]  /*1a30*/  SHF.L.U32 R4, R15, 0x1f, RZ ;  /* 0x0000001f0f047819 */ /* 0x000fc800000006ff */
[----:B------:R-:W2:Y:S02]  /*1a40*/  SYNCS.PHASECHK.TRANS64.TRYWAIT P0, [UR33+0x10], R4 ;  /* 0x00001004ff0075a7 */ /* 0x000ea40008001121 */
[----:B--2---:R-:W-:Y:S05]  /*1a50*/  @!P0 BRA `(.L_x_27) ;  /* 0x00000074009c8947 */ /* 0x004fea0003800000 */
.L_x_26:
[----:B------:R2:W-:Y:S01]  /*1a60*/  @!P6 SYNCS.ARRIVE.TRANS64 RZ, [UR33], R3 ;  /* 0x00000003ffffe9a7 */ /* 0x0005e20008000021 */
[----:B------:R-:W-:-:S04]  /*1a70*/  ULOP3.LUT UR8, UR7, 0x2, URZ, 0xfc, !UPT ;  /* 0x0000000207087892 */ /* 0x000fc8000f8efcff */
[----:B------:R-:W-:-:S09]  /*1a80*/  UISETP.NE.AND UP0, UPT, UR8, 0x2, UPT ;  /* 0x000000020800788c */ /* 0x000fd2000bf05270 */
[----:B------:R-:W-:Y:S05]  /*1a90*/  BRA.U UP0, `(.L_x_28) ;  /* 0x0000000100047547 */ /* 0x000fea000b800000 */
[----:B------:R-:W-:Y:S05]  /*1aa0*/  BPT.TRAP 0x1 ;  /* 0x000000040000795c */ /* 0x000fea0000300000 */
.L_x_28:
[----:B------:R-:W-:Y:S04]  /*1ab0*/  BSSY.RECONVERGENT B0, `(.L_x_29) ;  /* 0x0000003000007945 */ /* 0x000fe80003800200 */
[----:B------:R-:W-:Y:S05]  /*1ac0*/  @P4 BRA `(.L_x_30) ;  /* 0x0000000000044947 */ /* 0x000fea0003800000 */
[----:B------:R-:W-:Y:S05]  /*1ad0*/  BPT.TRAP 0x1 ;  /* 0x000000040000795c */ /* 0x000fea0000300000 */
.L_x_30:
[----:B------:R-:W-:Y:S05]  /*1ae0*/  BSYNC.RECONVERGENT B0 ;  /* 0x0000000000007941 */ /* 0x000fea0003800200 */
.L_x_29:
[----:B------:R-:W-:Y:S02]  /*1af0*/  UIADD3 UR13, UPT, UPT, UR39, 0x1, URZ ;  /* 0x00000001270d7890 */ /* 0x000fe4000fffe0ff */
[----:B------:R-:W-:Y:S02]  /*1b00*/  UIADD3 UR44, UP1, UPT, UR30, 0x80, URZ ;  /* 0x000000801e2c7890 */ /* 0x000fe4000ff3e0ff */
[----:B------:R-:W-:Y:S02]  /*1b10*/  UISETP.NE.AND UP0, UPT, UR13, 0x2, UPT ;  /* 0x000000020d00788c */ /* 0x000fe4000bf05270 */
[----:B------:R-:W-:Y:S02]  /*1b20*/  USHF.L.U32 UR19, UR29, 0x6, URZ ;  /* 0x000000061d137899 */ /* 0x000fe400080006ff */
[----:B------:R-:W-:Y:S02]  /*1b30*/  USEL UR9, URZ, 0x1, UP0 ;  /* 0x00000001ff097887 */ /* 0x000fe40008000000 */
[----:B------:R-:W-:-:S02]  /*1b40*/  USEL UR13, UR13, URZ, UP0 ;  /* 0x000000ff0d0d7287 */ /* 0x000fc40008000000 */
[----:B------:R-:W-:Y:S02]  /*1b50*/  UIADD3 UR42, UP0, UPT, UR30, 0x180, URZ ;  /* 0x000001801e2a7890 */ /* 0x000fe4000ff1e0ff */
[----:B------:R-:W-:Y:S01]  /*1b60*/  ULEA UR8, UR13, UR5, 0x3 ;  /* 0x000000050d087291 */ /* 0x000fe2000f8e18ff */
[----:B------:R-:W-:Y:S01]  /*1b70*/  LOP3.LUT R15, R15, UR9, RZ, 0x3c, !PT ;  /* 0x000000090f0f7c12 */ /* 0x000fe2000f8e3cff */
[----:B------:R-:W-:Y:S02]  /*1b80*/  UIADD3.X UR45, UPT, UPT, URZ, UR31, URZ, UP1, !UPT ;  /* 0x0000001fff2d7290 */ /* 0x000fe40008ffe4ff */
[----:B------:R-:W-:Y:S01]  /*1b90*/  ULEA.HI UR35, UR4, UR19, URZ, 0x1a ;  /* 0x0000001304237291 */ /* 0x000fe2000f8fd0ff */
[----:B-1----:R-:W-:Y:S01]  /*1ba0*/  SHF.L.U32 R2, R15, 0x1f, RZ ;  /* 0x0000001f0f027819 */ /* 0x002fe200000006ff */
[----:B------:R-:W-:Y:S01]  /*1bb0*/  UIADD3.X UR43, UPT, UPT, URZ, UR31, URZ, UP0, !UPT ;  /* 0x0000001fff2b7290 */ /* 0x000fe200087fe4ff */
[----:B------:R-:W-:Y:S02]  /*1bc0*/  UMOV UR38, 0xff0000 ;  /* 0x00ff000000267882 */ /* 0x000fe40000000000 */
[----:B------:R4:W1:Y:S01]  /*1bd0*/  SYNCS.PHASECHK.TRANS64.TRYWAIT P0, [UR8+0x10], R2 ;  /* 0x00001002ff0075a7 */ /* 0x0008620008001108 */
[----:B------:R-:W-:Y:S01]  /*1be0*/  USHF.L.U32 UR8, UR39, 0xe, URZ ;  /* 0x0000000e27087899 */ /* 0x000fe200080006ff */
[----:B------:R-:W-:Y:S01]  /*1bf0*/  UMOV UR40, 0x0 ;  /* 0x0000000000287882 */ /* 0x000fe20000000000 */
[----:B------:R-:W-:-:S02]  /*1c00*/  UMOV UR41, 0x10000000 ;  /* 0x1000000000297882 */ /* 0x000fc40000000000 */
[----:B------:R-:W-:Y:S02]  /*1c10*/  ULEA UR24, UR4, UR8, 0x1 ;  /* 0x0000000804187291 */ /* 0x000fe4000f8e08ff */
[----:B------:R-:W-:Y:S02]  /*1c20*/  UIADD3 UR8, UPT, UPT, UR5, UR8, URZ ;  /* 0x0000000805087290 */ /* 0x000fe4000fffe0ff */
[----:B------:R-:W-:Y:S02]  /*1c30*/  UIADD3 UR24, UPT, UPT, UR5, UR24, URZ ;  /* 0x0000001805187290 */ /* 0x000fe4000fffe0ff */
[----:B------:R-:W-:Y:S02]  /*1c40*/  UIADD3 UR16, UPT, UPT, UR8, 0x10400, URZ ;  /* 0x0001040008107890 */ /* 0x000fe4000fffe0ff */
[----:B------:R-:W-:Y:S02]  /*1c50*/  UIADD3 UR32, UPT, UPT, UR24, 0x8400, URZ ;  /* 0x0000840018207890 */ /* 0x000fe4000fffe0ff */
[----:B------:R-:W-:-:S02]  /*1c60*/  UIADD3 UR24, UPT, UPT, UR24, 0xa400, URZ ;  /* 0x0000a40018187890 */ /* 0x000fc4000fffe0ff */
[----:B------:R-:W-:Y:S01]  /*1c70*/  UIADD3 UR8, UPT, UPT, UR8, 0x12400, URZ ;  /* 0x0001240008087890 */ /* 0x000fe2000fffe0ff */
[----:B------:R-:W-:Y:S01]  /*1c80*/  UMOV UR25, UR33 ;  /* 0x0000002100197c82 */ /* 0x000fe20008000000 */
[----:B------:R-:W-:Y:S01]  /*1c90*/  UMOV UR28, UR36 ;  /* 0x00000024001c7c82 */ /* 0x000fe20008000000 */
[----:B------:R-:W-:Y:S01]  /*1ca0*/  UMOV UR27, UR35 ;  /* 0x00000023001b7c82 */ /* 0x000fe20008000000 */
[----:B------:R-:W-:Y:S01]  /*1cb0*/  UMOV UR17, UR33 ;  /* 0x0000002100117c82 */ /* 0x000fe20008000000 */
[----:B------:R-:W-:Y:S01]  /*1cc0*/  UMOV UR20, UR36 ;  /* 0x0000002400147c82 */ /* 0x000fe20008000000 */
[----:B------:R4:W-:Y:S01]  /*1cd0*/  UTMALDG.3D.MULTICAST [UR32], [UR44], UR38, desc[UR40] ;  /* 0x000028202c0073b4 */ /* 0x0009e20008011826 */
[----:B------:R-:W-:Y:S01]  /*1ce0*/  UMOV UR12, UR36 ;  /* 0x00000024000c7c82 */ /* 0x000fe20008000000 */
[----:B------:R-:W-:Y:S01]  /*1cf0*/  UMOV UR9, UR33 ;  /* 0x0000002100097c82 */ /* 0x000fe20008000000 */
[----:B------:R-:W-:Y:S01]  /*1d00*/  UMOV UR11, UR19 ;  /* 0x00000013000b7c82 */ /* 0x000fe20008000000 */
[----:B------:R-:W-:Y:S01]  /*1d10*/  UIADD3 UR29, UPT, UPT, UR29, 0x1, URZ ;  /* 0x000000011d1d7890 */ /* 0x000fe2000fffe0ff */
[----:B------:R-:W-:Y:S01]  /*1d20*/  UMOV UR23, UR6 ;  /* 0x0000000600177c82 */ /* 0x000fe20008000000 */
[----:B------:R-:W-:Y:S01]  /*1d30*/  UMOV UR39, UR13 ;  /* 0x0000000d00277c82 */ /* 0x000fe20008000000 */
[----:B------:R4:W-:Y:S01]  /*1d40*/  UTMALDG.3D.MULTICAST [UR24], [UR44], UR38, desc[UR40] ;  /* 0x000028182c0073b4 */ /* 0x0009e20008011826 */
[----:B------:R-:W-:Y:S01]  /*1d50*/  UISETP.NE.AND UP0, UPT, UR29, UR6, UPT ;  /* 0x000000061d00728c */ /* 0x000fe2000bf05270 */
[----:B------:R4:W-:Y:S01]  /*1d60*/  UTMALDG.3D [UR16], [UR42], desc[UR40] ;  /* 0x000028102a0075b4 */ /* 0x0009e20008011000 */
[----:B------:R4:W-:Y:S07]  /*1d70*/  UTMALDG.3D [UR8], [UR42], desc[UR40] ;  /* 0x000028082a0075b4 */ /* 0x0009ee0008011000 */
[----:B----4-:R-:W-:Y:S05]  /*1d80*/  BRA.U UP0, `(.L_x_31) ;  /* 0xfffffffd001c7547 */ /* 0x010fea000b83ffff */
.L_x_25:
[----:B------:R-:W-:Y:S01]  /*1d90*/  ULEA UR8, UR13, UR5, 0x3 ;  /* 0x000000050d087291 */ /* 0x000fe2000f8e18ff */
[----:B-1----:R-:W-:Y:S01]  /*1da0*/  SHF.L.U32 R2, R15, 0x1f, RZ ;  /* 0x0000001f0f027819 */ /* 0x002fe200000006ff */
[----:B------:R-:W-:Y:S01]  /*1db0*/  @!P1 SYNCS.ARRIVE.TRANS64.A1T0 RZ, [UR5+0x68], RZ ;  /* 0x000068ffffff99a7 */ /* 0x000fe20008100005 */
[----:B------:R-:W-:-:S06]  /*1dc0*/  UISETP.GT.AND UP0, UPT, UR22, UR21, UPT ;  /* 0x000000151600728c */ /* 0x000fcc000bf04270 */
[----:B--2---:R1:W2:Y:S03]  /*1dd0*/  SYNCS.PHASECHK.TRANS64.TRYWAIT P0, [UR8+0x10], R2 ;  /* 0x00001002ff0075a7 */ /* 0x0042a60008001108 */
[----:B------:R-:W-:Y:S05]  /*1de0*/  BRA.U !UP0, `(.L_x_32) ;  /* 0x0000000108f07547 */ /* 0x000fea000b800000 */
[----:B------:R-:W-:Y:S02]  /*1df0*/  UIADD3 UR38, UPT, UPT, UR14, UR23, URZ ;  /* 0x000000170e267290 */ /* 0x000fe4000fffe0ff */
[----:B------:R-:W-:Y:S02]  /*1e00*/  UIADD3 UR26, UPT, UPT, UR34, 0x40, URZ ;  /* 0x00000040221a7890 */ /* 0x000fe4000fffe0ff */
[----:B------:R-:W-:Y:S01]  /*1e10*/  UIADD3 UR10, UPT, UPT, UR18, 0x40, URZ ;  /* 0x00000040120a7890 */ /* 0x000fe2000fffe0ff */
[----:B------:R-:W-:-:S11]  /*1e20*/  UMOV UR39, UR13 ;  /* 0x0000000d00277c82 */ /* 0x000fd60008000000 */
.L_x_38:
[----:B------:R-:W-:Y:S01]  /*1e30*/  ULEA UR33, UR39, UR5, 0x3 ;  /* 0x0000000527217291 */ /* 0x000fe2000f8e18ff */
[----:B--2---:R-:W-:Y:S01]  /*1e40*/  @!P6 MOV R3, 0x8000 ;  /* 0x000080000003e802 */ /* 0x004fe20000000f00 */
[----:B-12---:R-:W-:Y:S10]  /*1e50*/  @P0 BRA `(.L_x_33) ;  /* 0x00000000000c0947 */ /* 0x006ff40003800000 */
[----:B------:R-:W-:-:S04]  /*1e60*/  SHF.L.U32 R4, R15, 0x1f, RZ ;  /* 0x0000001f0f047819 */ /* 0x000fc800000006ff */
[----:B------:R-:W2:Y:S02]  /*1e70*/  SYNCS.PHASECHK.TRANS64.TRYWAIT P0, [UR33+0x10], R4 ;  /* 0x00001004ff0075a7 */ /* 0x000ea40008001121 */
[----:B--2---:R-:W-:Y:S05]  /*1e80*/  @!P0 BRA `(.L_x_34) ;  /* 0x0000007000a88947 */ /* 0x004fea0003800000 */
.L_x_33:
[----:B------:R2:W-:Y:S01]  /*1e90*/  @!P6 SYNCS.ARRIVE.TRANS64 RZ, [UR33], R3 ;  /* 0x00000003ffffe9a7 */ /* 0x0005e20008000021 */
[----:B------:R-:W-:-:S04]  /*1ea0*/  ULOP3.LUT UR8, UR7, 0x2, URZ, 0xfc, !UPT ;  /* 0x0000000207087892 */ /* 0x000fc8000f8efcff */
[----:B------:R-:W-:-:S09]  /*1eb0*/  UISETP.NE.AND UP0, UPT, UR8, 0x2, UPT ;  /* 0x000000020800788c */ /* 0x000fd2000bf05270 */
[----:B------:R-:W-:Y:S05]  /*1ec0*/  BRA.U UP0, `(.L_x_35) ;  /* 0x0000000100047547 */ /* 0x000fea000b800000 */
[----:B------:R-:W-:Y:S05]  /*1ed0*/  BPT.TRAP 0x1 ;  /* 0x000000040000795c */ /* 0x000fea0000300000 */
.L_x_35:
[----:B------:R-:W-:Y:S04]  /*1ee0*/  BSSY.RECONVERGENT B0, `(.L_x_36) ;  /* 0x0000003000007945 */ /* 0x000fe80003800200 */
[----:B------:R-:W-:Y:S05]  /*1ef0*/  @P4 BRA `(.L_x_37) ;  /* 0x0000000000044947 */ /* 0x000fea0003800000 */
[----:B------:R-:W-:Y:S05]  /*1f00*/  BPT.TRAP 0x1 ;  /* 0x000000040000795c */ /* 0x000fea0000300000 */
.L_x_37:
[----:B------:R-:W-:Y:S05]  /*1f10*/  BSYNC.RECONVERGENT B0 ;  /* 0x0000000000007941 */ /* 0x000fea0003800200 */
.L_x_36:
        /* <DEDUP_REMOVED lines=36> */
[----:B------:R4:W-:Y:S02]  /*2160*/  UTMALDG.3D.MULTICAST [UR24], [UR44], UR29, desc[UR40] ;  /* 0x000028182c0073b4 */ /* 0x0009e4000801181d */
[----:B------:R-:W-:Y:S01]  /*2170*/  UISETP.NE.AND UP0, UPT, UR23, UR38, UPT ;  /* 0x000000261700728c */ /* 0x000fe2000bf05270 */
[----:B------:R4:W-:Y:S01]  /*2180*/  UTMALDG.3D [UR16], [UR42], desc[UR40] ;  /* 0x000028102a0075b4 */ /* 0x0009e20008011000 */
[----:B------:R4:W-:Y:S07]  /*2190*/  UTMALDG.3D [UR8], [UR42], desc[UR40] ;  /* 0x000028082a0075b4 */ /* 0x0009ee0008011000 */
[----:B----4-:R-:W-:Y:S05]  /*21a0*/  BRA.U UP0, `(.L_x_38) ;  /* 0xfffffffd00207547 */ /* 0x010fea000b83ffff */
.L_x_32:
[C---:B-1----:R-:W-:Y:S01]  /*21b0*/  LEA R2, R14.reuse, UR5, 0x3 ;  /* 0x000000050e027c11 */ /* 0x042fe2000f8e18ff */
[----:B------:R-:W-:Y:S01]  /*21c0*/  NOP ;  /* 0x0000000000007918 */ /* 0x000fe20000000000 */
[----:B--2---:R-:W-:Y:S02]  /*21d0*/  SHF.L.U32 R3, R13, 0x1f, RZ ;  /* 0x0000001f0d037819 */ /* 0x004fe400000006ff */
[----:B------:R-:W-:Y:S02]  /*21e0*/  LEA R4, R14, UR5, 0x4 ;  /* 0x000000050e047c11 */ /* 0x000fe4000f8e20ff */
[----:B------:R-:W1:Y:S02]  /*21f0*/  SYNCS.PHASECHK.TRANS64.TRYWAIT P0, [R2+URZ+0x70], R3 ;  /* 0x00007003020075a7 */ /* 0x000e6400080011ff */
[----:B-1----:R-:W-:Y:S05]  /*2200*/  @!P0 BRA `(.L_x_39) ;  /* 0x0000006c00e08947 */ /* 0x002fea0003800000 */
.L_x_139:
[----:B------:R-:W2:Y:S01]  /*2210*/  LDS.128 R4, [R4+0x100] ;  /* 0x0001000004047984 */ /* 0x000ea20000000c00 */
[----:B------:R-:W-:Y:S01]  /*2220*/  ISETP.GE.AND P0, PT, R40, 0x1, PT ;  /* 0x000000012800780c */ /* 0x000fe20003f06270 */
[----:B-1----:R-:W-:Y:S01]  /*2230*/  VIADD R2, R2, 0x80 ;  /* 0x0000008002027836 */ /* 0x002fe20000000000 */
[----:B------:R-:W-:Y:S01]  /*2240*/  @!PT LDS RZ, [RZ] ;  /* 0x00000000fffff984 */ /* 0x000fe20000000800 */
[----:B------:R-:W-:Y:S01]  /*2250*/  @!PT LDS RZ, [RZ] ;  /* 0x00000000fffff984 */ /* 0x000fe20000000800 */
[----:B------:R-:W-:Y:S01]  /*2260*/  @!PT LDS RZ, [RZ] ;  /* 0x00000000fffff984 */ /* 0x000fe20000000800 */
[----:B------:R-:W-:Y:S01]  /*2270*/  @!PT LDS RZ, [RZ] ;  /* 0x00000000fffff984 */ /* 0x000fe20000000800 */
[----:B------:R1:W-:Y:S06]  /*2280*/  MEMBAR.ALL.CTA ;  /* 0x0000000000007992 */ /* 0x0003ec0000008000 */
[----:B-1----:R-:W1:Y:S01]  /*2290*/  FENCE.VIEW.ASYNC.S ;  /* 0x00000000000073c6 */ /* 0x002e620000000000 */
[----:B------:R-:W-:-:S04]  /*22a0*/  PRMT R2, RZ, 0x654, R2 ;  /* 0x00000654ff027816 */ /* 0x000fc80000000002 */
[----:B-1----:R1:W-:Y:S01]  /*22b0*/  SYNCS.ARRIVE.TRANS64.RED.A1T0 RZ, [R2+URZ], RZ ;  /* 0x000000ff02ff79a7 */ /* 0x0023e200081004ff */
[----:B--2---:R-:W-:-:S13]  /*22c0*/  LOP3.LUT P2, RZ, R6, 0x1, RZ, 0xc0, !PT ;  /* 0x0000000106ff7812 */ /* 0x004fda000784c0ff */
[----:B------:R-:W-:Y:S01]  /*22d0*/  @P2 SHF.R.U32.HI R3, RZ, 0x10, R5 ;  /* 0x00000010ff032819 */ /* 0x000fe20000011605 */
[----:B------:R-:W-:Y:S01]  /*22e0*/  VOTEU.ANY UP0, P2 ;  /* 0x0000000000ff7886 */ /* 0x000fe20001000100 */
[----:B------:R-:W-:Y:S02]  /*22f0*/  @P2 MOV R10, R4 ;  /* 0x00000004000a2202 */ /* 0x000fe40000000f00 */
[----:B------:R-:W-:Y:S02]  /*2300*/  @P2 R2UR.BROADCAST UR8, R3 ;  /* 0x00000000030822ca */ /* 0x000fe400008e0000 */
[----:B------:R-:W-:-:S11]  /*2310*/  @P2 LOP3.LUT R9, R5, 0xffff, RZ, 0xc0, !PT ;  /* 0x0000ffff05092812 */ /* 0x000fd600078ec0ff */
[----:B------:R-:W-:Y:S01]  /*2320*/  @UP0 UMOV UR36, UR8 ;  /* 0x0000000800240c82 */ /* 0x000fe20008000000 */
[----:B-1----:R-:W-:Y:S05]  /*2330*/  @!P0 BRA `(.L_x_40) ;  /* 0x0000000000b88947 */ /* 0x002fea0003800000 */
[----:B------:R-:W3:Y:S01]  /*2340*/  LDC.64 R4, c[0x0][0xb18] ;  /* 0x0002c600ff047b82 */ /* 0x000ee20000000a00 */
[----:B------:R-:W-:-:S07]  /*2350*/  ISETP.NE.AND P3, PT, R40, 0x1, PT ;  /* 0x000000012800780c */ /* 0x000fce0003f65270 */
[----:B------:R-:W1:Y:S08]  /*2360*/  LDC.64 R6, c[0x0][0xb10] ;  /* 0x0002c400ff067b82 */ /* 0x000e700000000a00 */
[----:B------:R-:W2:Y:S08]  /*2370*/  LDC R16, c[0x0][0xb20] ;  /* 0x0002c800ff107b82 */ /* 0x000eb00000000800 */
[----:B------:R-:W4:Y:S01]  /*2380*/  LDC R17, c[0x0][0xb0c] ;  /* 0x0002c300ff117b82 */ /* 0x000f220000000800 */
[----:B---3--:R-:W-:Y:S01]  /*2390*/  IMAD.HI.U32 R19, R0, R5, RZ ;  /* 0x0000000500137227 */ /* 0x008fe200078e00ff */
[----:B------:R-:W-:-:S03]  /*23a0*/  ISETP.NE.AND P0, PT, R4, 0x1, PT ;  /* 0x000000010400780c */ /* 0x000fc60003f05270 */
[----:B------:R-:W-:-:S03]  /*23b0*/  IMAD.HI.U32 R5, R9, R5, RZ ;  /* 0x0000000509057227 */ /* 0x000fc600078e00ff */
[----:B------:R-:W3:Y:S01]  /*23c0*/  LDC.64 R2, c[0x0][0xb28] ;  /* 0x0002ca00ff027b82 */ /* 0x000ee20000000a00 */
[----:B-1----:R-:W-:-:S04]  /*23d0*/  IMAD.HI.U32 R20, R8, R6, RZ ;  /* 0x0000000608147227 */ /* 0x002fc800078e00ff */
[----:B------:R-:W-:Y:S01]  /*23e0*/  IMAD.HI.U32 R21, R10, R6, RZ ;  /* 0x000000060a157227 */ /* 0x000fe200078e00ff */
[----:B------:R-:W-:Y:S02]  /*23f0*/  SHF.R.U32.HI R20, RZ, R7, R20 ;  /* 0x00000007ff147219 */ /* 0x000fe40000011614 */
[-C--:B--2---:R-:W-:Y:S02]  /*2400*/  SHF.R.U32.HI R19, RZ, R16.reuse, R19 ;  /* 0x00000010ff137219 */ /* 0x084fe40000011613 */
[----:B------:R-:W-:Y:S02]  /*2410*/  SHF.R.U32.HI R5, RZ, R16, R5 ;  /* 0x00000010ff057219 */ /* 0x000fe40000011605 */
[----:B------:R-:W-:Y:S02]  /*2420*/  SEL R19, R0, R19, !P0 ;  /* 0x0000001300137207 */ /* 0x000fe40004000000 */
[----:B------:R-:W-:Y:S02]  /*2430*/  SHF.R.U32.HI R21, RZ, R7, R21 ;  /* 0x00000007ff157219 */ /* 0x000fe40000011615 */
[----:B----4-:R-:W-:-:S02]  /*2440*/  ISETP.NE.AND P1, PT, R17, 0x1, PT ;  /* 0x000000011100780c */ /* 0x010fc40003f25270 */
[----:B------:R-:W-:Y:S02]  /*2450*/  SEL R5, R9, R5, !P0 ;  /* 0x0000000509057207 */ /* 0x000fe40004000000 */
[----:B------:R-:W-:Y:S02]  /*2460*/  SEL R20, R8, R20, !P1 ;  /* 0x0000001408147207 */ /* 0x000fe40004800000 */
[----:B------:R-:W-:Y:S01]  /*2470*/  SEL R21, R10, R21, !P1 ;  /* 0x000000150a157207 */ /* 0x000fe20004800000 */
[----:B---3--:R-:W-:-:S04]  /*2480*/  IMAD.HI.U32 R18, R19, R2, RZ ;  /* 0x0000000213127227 */ /* 0x008fc800078e00ff */
        /* <DEDUP_REMOVED lines=10> */
[----:B------:R-:W-:-:S04]  /*2530*/  @!P0 IMAD.HI.U32 R7, R21, R2, RZ ;  /* 0x0000000215078227 */ /* 0x000fc800078e00ff */
[----:B------:R-:W-:Y:S01]  /*2540*/  IMAD.MOV R2, RZ, RZ, -R6 ;  /* 0x000000ffff027224 */ /* 0x000fe200078e0a06 */
[----:B------:R-:W-:Y:S02]  /*2550*/  @!P0 SHF.R.U32.HI R3, RZ, R3, R7 ;  /* 0x00000003ff038219 */ /* 0x000fe40000011607 */
[----:B------:R-:W-:Y:S01]  /*2560*/  IADD3 R7, PT, PT, -R5, RZ, RZ ;  /* 0x000000ff05077210 */ /* 0x000fe20007ffe1ff */
[----:B------:R-:W-:Y:S01]  /*2570*/  IMAD R2, R40, R2, R5 ;  /* 0x0000000228027224 */ /* 0x000fe200078e0205 */
        /* <DEDUP_REMOVED lines=10> */
.L_x_40:
[----:B------:R-:W1:Y:S02]  /*2620*/  LDCU UR8, c[0x0][0xb30] ;  /* 0x00016600ff0877ac */ /* 0x000e640008000800 */
[----:B-1----:R-:W-:-:S09]  /*2630*/  UISETP.NE.AND UP0, UPT, UR8, 0x1, UPT ;  /* 0x000000010800788c */ /* 0x002fd2000bf05270 */
[----:B------:R-:W-:Y:S05]  /*2640*/  BRA.U UP0, `(.L_x_41) ;  /* 0x0000000100407547 */ /* 0x000fea000b800000 */
[----:B------:R-:W1:Y:S08]  /*2650*/  LDC.64 R4, c[0x0][0xb10] ;  /* 0x0002c400ff047b82 */ /* 0x000e700000000a00 */
[----:B------:R-:W2:Y:S08]  /*2660*/  LDC.64 R2, c[0x0][0xb18] ;  /* 0x0002c600ff027b82 */ /* 0x000eb00000000a00 */
[----:B------:R-:W4:Y:S08]  /*2670*/  LDC R6, c[0x0][0xb20] ;  /* 0x0002c800ff067b82 */ /* 0x000f300000000800 */
[----:B------:R-:W3:Y:S01]  /*2680*/  LDC R7, c[0x0][0xb0c] ;  /* 0x0002c300ff077b82 */ /* 0x000ee20000000800 */
[----:B-1----:R-:W-:-:S05]  /*2690*/  IMAD.HI.U32 R4, R10, R4, RZ ;  /* 0x000000040a047227 */ /* 0x002fca00078e00ff */
[----:B------:R-:W-:Y:S01]  /*26a0*/  SHF.R.U32.HI R4, RZ, R5, R4 ;  /* 0x00000005ff047219 */ /* 0x000fe20000011604 */
[----:B--2---:R-:W-:Y:S01]  /*26b0*/  IMAD.HI.U32 R3, R9, R3, RZ ;  /* 0x0000000309037227 */ /* 0x004fe200078e00ff */
[----:B------:R-:W-:-:S04]  /*26c0*/  ISETP.NE.AND P0, PT, R2, 0x1, PT ;  /* 0x000000010200780c */ /* 0x000fc80003f05270 */
[----:B----4-:R-:W-:-:S04]  /*26d0*/  SHF.R.U32.HI R3, RZ, R6, R3 ;  /* 0x00000006ff037219 */ /* 0x010fc80000011603 */
[----:B------:R-:W-:Y:S02]  /*26e0*/  SEL R3, R9, R3, !P0 ;  /* 0x0000000309037207 */ /* 0x000fe40004000000 */
[----:B---3--:R-:W-:-:S04]  /*26f0*/  ISETP.NE.AND P1, PT, R7, 0x1, PT ;  /* 0x000000010700780c */ /* 0x008fc80003f25270 */
[----:B------:R-:W-:-:S05]  /*2700*/  SEL R4, R10, R4, !P1 ;  /* 0x000000040a047207 */ /* 0x000fca0004800000 */
[----:B------:R-:W-:Y:S02]  /*2710*/  IMAD.IADD R5, R3, 0x1, -R4 ;  /* 0x0000000103057824 */ /* 0x000fe400078e0a04 */
[----:B------:R-:W-:Y:S02]  /*2720*/  IMAD.IADD R3, R4, 0x1, -R3 ;  /* 0x0000000104037824 */ /* 0x000fe400078e0a03 */
[----:B------:R-:W-:Y:S02]  /*2730*/  IMAD R10, R5, R7, R10 ;  /* 0x00000007050a7224 */ /* 0x000fe400078e020a */
[----:B------:R-:W-:-:S07]  /*2740*/  IMAD R9, R3, R2, R9 ;  /* 0x0000000203097224 */ /* 0x000fce00078e0209 */
.L_x_41:
[----:B------:R-:W-:Y:S01]  /*2750*/  VIADD R14, R14, 0x1 ;  /* 0x000000010e0e7836 */ /* 0x000fe20000000000 */
[----:B------:R-:W-:Y:S01]  /*2760*/  PLOP3.LUT P1, PT, PT, PT, PT, 0x80, 0x8 ;  /* 0x000000000008781c */ /* 0x000fe20003f2f070 */
[----:B------:R-:W-:Y:S02]  /*2770*/  IMAD.IADD R21, R10, 0x1, R87 ;  /* 0x000000010a157824 */ /* 0x000fe400078e0257 */
[----:B------:R-:W-:Y:S01]  /*2780*/  IMAD.IADD R20, R9, 0x1, R86 ;  /* 0x0000000109147824 */ /* 0x000fe200078e0256 */
[----:B------:R-:W-:-:S04]  /*2790*/  ISETP.NE.AND P0, PT, R14, 0x2, PT ;  /* 0x000000020e00780c */ /* 0x000fc80003f05270 */
[----:B------:R-:W-:Y:S02]  /*27a0*/  SEL R2, RZ, 0x1, P0 ;  /* 0x00000001ff027807 */ /* 0x000fe40000000000 */
[----:B------:R-:W-:Y:S02]  /*27b0*/  SEL R14, R14, RZ, P0 ;  /* 0x000000ff0e0e7207 */ /* 0x000fe40000000000 */
[----:B------:R-:W-:Y:S01]  /*27c0*/  LOP3.LUT R13, R13, R2, RZ, 0x3c, !PT ;  /* 0x000000020d0d7212 */ /* 0x000fe200078e3cff */
[----:B------:R-:W-:Y:S06]  /*27d0*/  @P2 BRA `(.L_x_42) ;  /* 0xfffffff000082947 */ /* 0x000fec000383ffff */
[----:B------:R-:W-:Y:S01]  /*27e0*/  UIADD3 UR5, UPT, UPT, UR5, 0x10, URZ ;  /* 0x0000001005057890 */ /* 0x000fe2000fffe0ff */
[----:B------:R-:W-:-:S03]  /*27f0*/  SHF.L.U32 R2, R15, 0x1f, RZ ;  /* 0x0000001f0f027819 */ /* 0x000fc600000006ff */
[----:B------:R-:W-:-:S09]  /*2800*/  ULEA UR4, UR13, UR5, 0x3 ;  /* 0x000000050d047291 */ /* 0x000fd2000f8e18ff */
[----:B------:R-:W1:Y:S02]  /*2810*/  SYNCS.PHASECHK.TRANS64.TRYWAIT P0, [UR4], R2 ;  /* 0x00000002ff0075a7 */ /* 0x000e640008001104 */
[----:B-1----:R-:W-:Y:S05]  /*2820*/  @!P0 BRA `(.L_x_43) ;  /* 0x00000068006c8947 */ /* 0x002fea0003800000 */
.L_x_141:
[----:B------:R-:W-:-:S04]  /*2830*/  UIADD3 UR6, UPT, UPT, UR13, 0x1, URZ ;  /* 0x000000010d067890 */ /* 0x000fc8000fffe0ff */
[----:B------:R-:W-:-:S04]  /*2840*/  UISETP.NE.AND UP0, UPT, UR6, 0x2, UPT ;  /* 0x000000020600788c */ /* 0x000fc8000bf05270 */
[----:B------:R-:W-:Y:S02]  /*2850*/  USEL UR4, URZ, 0x1, UP0 ;  /* 0x00000001ff047887 */ /* 0x000fe40008000000 */
[----:B------:R-:W-:-:S04]  /*2860*/  USEL UR6, UR6, URZ, UP0 ;  /* 0x000000ff06067287 */ /* 0x000fc80008000000 */
[----:B------:R-:W-:Y:S01]  /*2870*/  ULEA UR6, UR6, UR5, 0x3 ;  /* 0x0000000506067291 */ /* 0x000fe2000f8e18ff */
[----:B-1----:R-:W-:-:S04]  /*2880*/  LOP3.LUT R2, R15, UR4, RZ, 0x3c, !PT ;  /* 0x000000040f027c12 */ /* 0x002fc8000f8e3cff */
[----:B------:R-:W-:Y:S01]  /*2890*/  SHF.L.U32 R2, R2, 0x1f, RZ ;  /* 0x0000001f02027819 */ /* 0x000fe200000006ff */
[----:B---3--:R-:W-:-:S07]  /*28a0*/  IMAD.U32 R0, RZ, RZ, UR6 ;  /* 0x00000006ff007e24 */ /* 0x008fce000f8e00ff */
.L_x_44:
[----:B-1----:R1:W2:Y:S02]  /*28b0*/  SYNCS.PHASECHK.TRANS64.TRYWAIT P0, [R0+URZ], R2 ;  /* 0x00000002000075a7 */ /* 0x0022a400080011ff */
[----:B--2---:R-:W-:Y:S05]  /*28c0*/  @!P0 NANOSLEEP.SYNCS 0x989680 ;  /* 0x009896800000895d */ /* 0x004fea0003900000 */
[----:B------:R-:W2:Y:S02]  /*28d0*/  @!P0 SYNCS.PHASECHK.TRANS64 P0, [R0+URZ], R2 ;  /* 0x00000002000085a7 */ /* 0x000ea400080010ff */
[----:B--2---:R-:W-:Y:S05]  /*28e0*/  @P0 EXIT ;  /* 0x000000000000094d */ /* 0x004fea0003800000 */
[----:B------:R-:W-:Y:S05]  /*28f0*/  BRA `(.L_x_44) ;  /* 0xfffffffc00ec7947 */ /* 0x000fea000383ffff */
.L_x_22:
[----:B------:R-:W-:-:S04]  /*2900*/  UISETP.NE.AND UP0, UPT, UR37, URZ, UPT ;  /* 0x000000ff2500728c */ /* 0x000fc8000bf05270 */
[----:B------:R-:W-:-:S09]  /*2910*/  UISETP.NE.OR UP0, UPT, UR5, 0x1, UP0 ;  /* 0x000000010500788c */ /* 0x000fd20008705670 */
[----:B------:R-:W-:Y:S05]  /*2920*/  BRA.U UP0, `(.L_x_45) ;  /* 0x00000005004c7547 */ /* 0x000fea000b800000 */
[----:B------:R-:W-:Y:S01]  /*2930*/  HFMA2 R3, -RZ, RZ, 0, 0 ;  /* 0x00000000ff037431 */ /* 0x000fe200000001ff */
[----:B------:R-:W-:Y:S01]  /*2940*/  ISETP.GE.U32.AND P2, PT, R9, 0x8, PT ;  /* 0x000000080900780c */ /* 0x000fe20003f46070 */
[----:B------:R-:W-:Y:S01]  /*2950*/  IMAD.MOV.U32 R12, RZ, RZ, 0x1 ;  /* 0x00000001ff0c7424 */ /* 0x000fe200078e00ff */
[----:B------:R-:W-:Y:S01]  /*2960*/  CS2R R10, SRZ ;  /* 0x00000000000a7805 */ /* 0x000fe2000001ff00 */
[----:B------:R-:W-:Y:S01]  /*2970*/  IMAD.MOV.U32 R8, RZ, RZ, RZ ;  /* 0x000000ffff087224 */ /* 0x000fe200078e00ff */
[----:B------:R-:W-:Y:S01]  /*2980*/  UMOV UR4, 0x400 ;  /* 0x0000040000047882 */ /* 0x000fe20000000000 */
[----:B------:R-:W-:Y:S01]  /*2990*/  UMOV UR6, URZ ;  /* 0x000000ff00067c82 */ /* 0x000fe20008000000 */
[----:B------:R-:W-:-:S12]  /*29a0*/  ULEA UR37, UR37, UR4, 0x18 ;  /* 0x0000000425257291 */ /* 0x000fd8000f8ec0ff */
.L_x_49:
[----:B------:R-:W-:Y:S02]  /*29b0*/  LEA R0, R3, UR37, 0x3 ;  /* 0x0000002503007c11 */ /* 0x000fe4000f8e18ff */
[----:B------:R-:W-:-:S03]  /*29c0*/  SHF.L.U32 R4, R8, 0x1f, RZ ;  /* 0x0000001f08047819 */ /* 0x000fc600000006ff */
[----:B------:R-:W-:Y:S01]  /*29d0*/  VIADD R5, R0, 0xe0 ;  /* 0x000000e000057836 */ /* 0x000fe20000000000 */
[----:B------:R-:W1:Y:S02]  /*29e0*/  SYNCS.PHASECHK.TRANS64.TRYWAIT P0, [R0+URZ+0xd0], R4 ;  /* 0x0000d004000075a7 */ /* 0x000e6400080011ff */
[----:B-1----:R-:W-:Y:S05]  /*29f0*/  @!P0 BRA `(.L_x_46) ;  /* 0x0000006800108947 */ /* 0x002fea0003800000 */
.L_x_142:
[----:B------:R-:W-:Y:S01]  /*2a00*/  ULEA UR5, UR6, UR37, 0x3 ;  /* 0x0000002506057291 */ /* 0x000fe2000f8e18ff */
[----:B-1----:R-:W-:Y:S01]  /*2a10*/  PRMT R0, RZ, 0x654, R5 ;  /* 0x00000654ff007816 */ /* 0x002fe20000000005 */
[----:B------:R-:W-:Y:S01]  /*2a20*/  @!P2 IMAD.MOV.U32 R4, RZ, RZ, 0x10 ;  /* 0x00000010ff04a424 */ /* 0x000fe200078e00ff */
[----:B------:R-:W-:Y:S01]  /*2a30*/  SHF.L.U32 R5, R12, 0x1f, RZ ;  /* 0x0000001f0c057819 */ /* 0x000fe200000006ff */
[----:B------:R-:W-:Y:S01]  /*2a40*/  UIADD3 UR4, UPT, UPT, UR5, 0x70, URZ ;  /* 0x0000007005047890 */ /* 0x000fe2000fffe0ff */
[----:B------:R1:W-:Y:S05]  /*2a50*/  SYNCS.ARRIVE.TRANS64.RED.A1T0 RZ, [R0+URZ], RZ ;  /* 0x000000ff00ff79a7 */ /* 0x0003ea00081004ff */
[----:B------:R-:W-:Y:S01]  /*2a60*/  IMAD.U32 R6, RZ, RZ, UR4 ;  /* 0x00000004ff067e24 */ /* 0x000fe2000f8e00ff */
[----:B------:R-:W2:Y:S04]  /*2a70*/  SYNCS.PHASECHK.TRANS64.TRYWAIT P0, [UR5+0x80], R5 ;  /* 0x00008005ff0075a7 */ /* 0x000ea80008001105 */
[----:B------:R-:W-:Y:S01]  /*2a80*/  PRMT R6, R9, 0x654, R6 ;  /* 0x0000065409067816 */ /* 0x000fe20000000006 */
[----:B-12---:R-:W-:Y:S06]  /*2a90*/  @!P0 BRA `(.L_x_47) ;  /* 0x0000006400fc8947 */ /* 0x006fec0003800000 */
.L_x_144:
[----:B------:R-:W-:Y:S01]  /*2aa0*/  ULEA UR4, UR6, UR37, 0x4 ;  /* 0x0000002506047291 */ /* 0x000fe2000f8e20ff */
[----:B------:R-:W-:Y:S01]  /*2ab0*/  SEL R2, R6, R2, !P2 ;  /* 0x0000000206027207 */ /* 0x000fe20005000000 */
[----:B------:R-:W-:Y:S01]  /*2ac0*/  UIADD3 UR5, UPT, UPT, UR5, 0x70, URZ ;  /* 0x0000007005057890 */ /* 0x000fe2000fffe0ff */
[----:B-1----:R-:W-:Y:S01]  /*2ad0*/  LEA R0, R11, UR37, 0x3 ;  /* 0x000000250b007c11 */ /* 0x002fe2000f8e18ff */
[----:B------:R-:W-:Y:S01]  /*2ae0*/  UIADD3 UR4, UPT, UPT, UR4, 0x100, URZ ;  /* 0x0000010004047890 */ /* 0x000fe2000fffe0ff */
[----:B------:R1:W-:Y:S01]  /*2af0*/  @!P2 SYNCS.ARRIVE.TRANS64.RED RZ, [R2+URZ], R4 ;  /* 0x0000000402ffa9a7 */ /* 0x0003e200080004ff */
[----:B------:R-:W-:Y:S01]  /*2b00*/  UIADD3 UR6, UPT, UPT, UR6, 0x1, URZ ;  /* 0x0000000106067890 */ /* 0x000fe2000fffe0ff */
[----:B------:R-:W-:-:S03]  /*2b10*/  VIADD R3, R3, 0x1 ;  /* 0x0000000103037836 */ /* 0x000fc60000000000 */
[----:B------:R-:W-:Y:S02]  /*2b20*/  UISETP.NE.AND UP0, UPT, UR6, 0x2, UPT ;  /* 0x000000020600788c */ /* 0x000fe4000bf05270 */
[----:B------:R-:W-:Y:S01]  /*2b30*/  ISETP.NE.AND P0, PT, R3, 0x2, PT ;  /* 0x000000020300780c */ /* 0x000fe20003f05270 */
[----:B------:R-:W-:Y:S06]  /*2b40*/  UGETNEXTWORKID.BROADCAST [UR4], [UR5] ;  /* 0x00000000040073ca */ /* 0x000fec0008000100 */
[----:B------:R-:W-:Y:S02]  /*2b50*/  USEL UR4, URZ, 0x1, UP0 ;  /* 0x00000001ff047887 */ /* 0x000fe40008000000 */
[----:B------:R-:W-:-:S04]  /*2b60*/  USEL UR6, UR6, URZ, UP0 ;  /* 0x000000ff06067287 */ /* 0x000fc80008000000 */
[----:B------:R-:W-:Y:S02]  /*2b70*/  LOP3.LUT R12, R12, UR4, RZ, 0x3c, !PT ;  /* 0x000000040c0c7c12 */ /* 0x000fe4000f8e3cff */
[----:B-1----:R-:W-:-:S04]  /*2b80*/  SHF.L.U32 R4, R10, 0x1f, RZ ;  /* 0x0000001f0a047819 */ /* 0x002fc800000006ff */
[----:B------:R-:W1:Y:S02]  /*2b90*/  SYNCS.PHASECHK.TRANS64.TRYWAIT P1, [R0+URZ+0x70], R4 ;  /* 0x00007004000075a7 */ /* 0x000e6400080211ff */
[----:B-1----:R-:W-:Y:S05]  /*2ba0*/  @!P1 BRA `(.L_x_48) ;  /* 0x0000006400d09947 */ /* 0x002fea0003800000 */
.L_x_145:
[----:B-1----:R-:W-:Y:S01]  /*2bb0*/  LEA R4, R11, UR37, 0x4 ;  /* 0x000000250b047c11 */ /* 0x002fe2000f8e20ff */
[----:B------:R-:W-:Y:S01]  /*2bc0*/  VIADD R0, R0, 0x80 ;  /* 0x0000008000007836 */ /* 0x000fe20000000000 */
[----:B------:R-:W-:Y:S01]  /*2bd0*/  SEL R3, R3, RZ, P0 ;  /* 0x000000ff03037207 */ /* 0x000fe20000000000 */
[----:B------:R-:W-:-:S03]  /*2be0*/  VIADD R11, R11, 0x1 ;  /* 0x000000010b0b7836 */ /* 0x000fc60000000000 */
[----:B------:R-:W1:Y:S01]  /*2bf0*/  LDS.128 R4, [R4+0x100] ;  /* 0x0001000004047984 */ /* 0x000e620000000c00 */
[----:B------:R-:W-:Y:S02]  /*2c00*/  PRMT R0, RZ, 0x654, R0 ;  /* 0x00000654ff007816 */ /* 0x000fe40000000000 */
[C---:B------:R-:W-:Y:S01]  /*2c10*/  ISETP.NE.AND P1, PT, R11.reuse, 0x2, PT ;  /* 0x000000020b00780c */ /* 0x040fe20003f25270 */
[----:B------:R-:W-:Y:S01]  /*2c20*/  @!PT LDS RZ, [RZ] ;  /* 0x00000000fffff984 */ /* 0x000fe20000000800 */
[----:B------:R-:W-:Y:S01]  /*2c30*/  @!PT LDS RZ, [RZ] ;  /* 0x00000000fffff984 */ /* 0x000fe20000000800 */
[----:B------:R-:W-:Y:S01]  /*2c40*/  @!PT LDS RZ, [RZ] ;  /* 0x00000000fffff984 */ /* 0x000fe20000000800 */
[----:B------:R-:W-:Y:S01]  /*2c50*/  @!PT LDS RZ, [RZ] ;  /* 0x00000000fffff984 */ /* 0x000fe20000000800 */
[----:B------:R2:W-:Y:S06]  /*2c60*/  MEMBAR.ALL.CTA ;  /* 0x0000000000007992 */ /* 0x0005ec0000008000 */
[----:B--2---:R-:W2:Y:S01]  /*2c70*/  FENCE.VIEW.ASYNC.S ;  /* 0x00000000000073c6 */ /* 0x004ea20000000000 */
[----:B------:R-:W-:Y:S01]  /*2c80*/  SEL R11, R11, RZ, P1 ;  /* 0x000000ff0b0b7207 */ /* 0x000fe20000800000 */
[----:B--2---:R2:W-:Y:S01]  /*2c90*/  SYNCS.ARRIVE.TRANS64.RED.A1T0 RZ, [R0+URZ], RZ ;  /* 0x000000ff00ff79a7 */ /* 0x0045e200081004ff */
[----:B-1----:R-:W-:-:S02]  /*2ca0*/  LOP3.LUT P3, RZ, R6, 0x1, RZ, 0xc0, !PT ;  /* 0x0000000106ff7812 */ /* 0x002fc4000786c0ff */
[----:B------:R-:W-:-:S04]  /*2cb0*/  SEL R4, RZ, 0x1, P1 ;  /* 0x00000001ff047807 */ /* 0x000fc80000800000 */
[----:B------:R-:W-:Y:S02]  /*2cc0*/  LOP3.LUT R10, R10, R4, RZ, 0x3c, !PT ;  /* 0x000000040a0a7212 */ /* 0x000fe400078e3cff */
[----:B--2---:R-:W-:-:S04]  /*2cd0*/  SEL R0, RZ, 0x1, P0 ;  /* 0x00000001ff007807 */ /* 0x004fc80000000000 */
[----:B------:R-:W-:Y:S01]  /*2ce0*/  LOP3.LUT R8, R8, R0, RZ, 0x3c, !PT ;  /* 0x0000000008087212 */ /* 0x000fe200078e3cff */
[----:B------:R-:W-:Y:S06]  /*2cf0*/  @P3 BRA `(.L_x_49) ;  /* 0xfffffffc002c3947 */ /* 0x000fec000383ffff */
[----:B------:R-:W-:Y:S01]  /*2d00*/  ULEA UR5, UR6, UR37, 0x3 ;  /* 0x0000002506057291 */ /* 0x000fe2000f8e18ff */
[----:B------:R-:W-:-:S08]  /*2d10*/  SHF.L.U32 R2, R12, 0x1f, RZ ;  /* 0x0000001f0c027819 */ /* 0x000fd000000006ff */
[----:B------:R-:W1:Y:S02]  /*2d20*/  SYNCS.PHASECHK.TRANS64 P0, [UR5+0x80], R2 ;  /* 0x00008002ff0075a7 */ /* 0x000e640008001005 */
[----:B-1----:R-:W-:Y:S05]  /*2d30*/  @P0 BRA `(.L_x_50) ;  /* 0x0000000000080947 */ /* 0x002fea0003800000 */
[----:B------:R-:W1:Y:S02]  /*2d40*/  SYNCS.PHASECHK.TRANS64.TRYWAIT P0, [UR5+0x80], R2 ;  /* 0x00008002ff0075a7 */ /* 0x000e640008001105 */
[----:B-1----:R-:W-:Y:S05]  /*2d50*/  @!P0 BRA `(.L_x_51) ;  /* 0x0000006400788947 */ /* 0x002fea0003800000 */
.L_x_50:
[----:B------:R-:W-:-:S04]  /*2d60*/  UIADD3 UR4, UPT, UPT, UR6, 0x1, URZ ;  /* 0x0000000106047890 */ /* 0x000fc8000fffe0ff */
[----:B------:R-:W-:-:S04]  /*2d70*/  UISETP.NE.AND UP0, UPT, UR4, 0x2, UPT ;  /* 0x000000020400788c */ /* 0x000fc8000bf05270 */
[----:B------:R-:W-:Y:S02]  /*2d80*/  USEL UR7, URZ, 0x1, UP0 ;  /* 0x00000001ff077887 */ /* 0x000fe40008000000 */
[----:B------:R-:W-:-:S04]  /*2d90*/  USEL UR4, UR4, URZ, UP0 ;  /* 0x000000ff04047287 */ /* 0x000fc80008000000 */
[----:B------:R-:W-:Y:S01]  /*2da0*/  ULEA UR4, UR4, UR37, 0x3 ;  /* 0x0000002504047291 */ /* 0x000fe2000f8e18ff */
[----:B-1----:R-:W-:-:S04]  /*2db0*/  LOP3.LUT R2, R12, UR7, RZ, 0x3c, !PT ;  /* 0x000000070c027c12 */ /* 0x002fc8000f8e3cff */
[----:B------:R-:W-:-:S04]  /*2dc0*/  SHF.L.U32 R0, R2, 0x1f, RZ ;  /* 0x0000001f02007819 */ /* 0x000fc800000006ff */
[----:B------:R-:W1:Y:S02]  /*2dd0*/  SYNCS.PHASECHK.TRANS64 P0, [UR4+0x80], R0 ;  /* 0x00008000ff0075a7 */ /* 0x000e640008001004 */
[----:B-1----:R-:W-:Y:S05]  /*2de0*/  @P0 EXIT ;  /* 0x000000000000094d */ /* 0x002fea0003800000 */
[----:B------:R-:W-:Y:S02]  /*2df0*/  SHF.L.U32 R2, R2, 0x1f, RZ ;  /* 0x0000001f02027819 */ /* 0x000fe400000006ff */
[----:B------:R-:W-:-:S07]  /*2e00*/  MOV R0, UR4 ;  /* 0x0000000400007c02 */ /* 0x000fce0008000f00 */
.L_x_52:
[----:B-1----:R1:W2:Y:S02]  /*2e10*/  SYNCS.PHASECHK.TRANS64.TRYWAIT P0, [R0+URZ+0x80], R2 ;  /* 0x00008002000075a7 */ /* 0x0022a400080011ff */
[----:B--2---:R-:W-:Y:S05]  /*2e20*/  @!P0 NANOSLEEP.SYNCS 0x989680 ;  /* 0x009896800000895d */ /* 0x004fea0003900000 */
[----:B------:R-:W2:Y:S02]  /*2e30*/  @!P0 SYNCS.PHASECHK.TRANS64 P0, [R0+URZ+0x80], R2 ;  /* 0x00008002000085a7 */ /* 0x000ea400080010ff */
[----:B--2---:R-:W-:Y:S05]  /*2e40*/  @P0 EXIT ;  /* 0x000000000000094d */ /* 0x004fea0003800000 */
[----:B------:R-:W-:Y:S05]  /*2e50*/  BRA `(.L_x_52) ;  /* 0xfffffffc00ec7947 */ /* 0x000fea000383ffff */
.L_x_45:
[----:B------:R-:W-:Y:S05]  /*2e60*/  BRA.U UP3, `(.L_x_53) ;  /* 0x0000000d03bc7547 */ /* 0x000fea000b800000 */
[----:B------:R-:W-:Y:S01]  /*2e70*/  UMOV UR4, 0x40 ;  /* 0x0000004000047882 */ /* 0x000fe20000000000 */
[----:B------:R-:W-:Y:S01]  /*2e80*/  NOP ;  /* 0x0000000000007918 */ /* 0x000fe20000000000 */
[----:B------:R-:W-:Y:S01]  /*2e90*/  ULEA UR4, UR37, UR4, 0x18 ;  /* 0x0000000425047291 */ /* 0x000fe2000f8ec0ff */
[----:B------:R-:W-:Y:S02]  /*2ea0*/  UMOV UR5, 0x400 ;  /* 0x0000040000057882 */ /* 0x000fe40000000000 */
[----:B------:R-:W-:-:S06]  /*2eb0*/  ULEA UR37, UR37, UR5, 0x18 ;  /* 0x0000000525257291 */ /* 0x000fcc000f8ec0ff */
[----:B------:R-:W1:Y:S02]  /*2ec0*/  LDS.U8 R2, [UR4+0x1c] ;  /* 0x00001c04ff027984 */ /* 0x000e640008000000 */
[----:B-1----:R-:W-:-:S13]  /*2ed0*/  ISETP.NE.AND P0, PT, R2, RZ, PT ;  /* 0x000000ff0200720c */ /* 0x002fda0003f05270 */
[----:B------:R-:W-:Y:S05]  /*2ee0*/  @P0 BRA `(.L_x_54) ;  /* 0x0000000000580947 */ /* 0x000fea0003800000 */
[----:B------:R-:W-:-:S13]  /*2ef0*/  ELECT P0, URZ, PT ;  /* 0x0000000000ff782f */ /* 0x000fda0003800000 */
[----:B------:R-:W-:Y:S05]  /*2f00*/  @!P0 BRA `(.L_x_55) ;  /* 0x0000000000608947 */ /* 0x000fea0003800000 */
[----:B------:R-:W-:Y:S01]  /*2f10*/  UMOV UR5, 0x10 ;  /* 0x0000001000057882 */ /* 0x000fe20000000000 */
[----:B------:R-:W-:Y:S01]  /*2f20*/  HFMA2 R2, -RZ, RZ, 0, 5.9604644775390625e-08 ;  /* 0x00000001ff027431 */ /* 0x000fe200000001ff */
[----:B------:R-:W-:-:S03]  /*2f30*/  MOV R3, 0xffff ;  /* 0x0000ffff00037802 */ /* 0x000fc60000000f00 */
[----:B------:R-:W-:Y:S04]  /*2f40*/  DEPBAR.LE SB1, 0x36 ;  /* 0x00009d800000791a */ /* 0x000fe80000000000 */
[----:B------:R-:W1:Y:S02]  /*2f50*/  UTCATOMSWS.FIND_AND_SET.ALIGN UP0, UR5, UR5 ;  /* 0x00000005000575e3 */ /* 0x000e640008000800 */
[----:B-1----:R-:W-:Y:S01]  /*2f60*/  MOV R4, UR5 ;  /* 0x0000000500047c02 */ /* 0x002fe20008000f00 */
[----:B------:R-:W-:Y:S06]  /*2f70*/  BRA.U UP0, `(.L_x_56) ;  /* 0x0000000100187547 */ /* 0x000fec000b800000 */
.L_x_57:
[----:B------:R-:W-:Y:S05]  /*2f80*/  NANOSLEEP 0x64 ;  /* 0x000000640000795d */ /* 0x000fea0003800000 */
[----:B------:R-:W-:-:S05]  /*2f90*/  UMOV UR5, 0x10 ;  /* 0x0000001000057882 */ /* 0x000fca0000000000 */
[----:B------:R-:W-:Y:S04]  /*2fa0*/  DEPBAR.LE SB1, 0x36 ;  /* 0x00009d800000791a */ /* 0x000fe80000000000 */
[----:B------:R-:W1:Y:S02]  /*2fb0*/  UTCATOMSWS.FIND_AND_SET.ALIGN UP0, UR5, UR5 ;  /* 0x00000005000575e3 */ /* 0x000e640008000800 */
[----:B-1----:R-:W-:Y:S01]  /*2fc0*/  MOV R4, UR5 ;  /* 0x0000000500047c02 */ /* 0x002fe20008000f00 */
[----:B------:R-:W-:Y:S05]  /*2fd0*/  BRA.U !UP0, `(.L_x_57) ;  /* 0xfffffffd08e87547 */ /* 0x000fea000b83ffff */
.L_x_56:
[-C--:B------:R-:W-:Y:S02]  /*2fe0*/  SHF.L.U32 R3, R3, R4.reuse, RZ ;  /* 0x0000000403037219 */ /* 0x080fe400000006ff */
[----:B------:R-:W-:Y:S01]  /*2ff0*/  SHF.L.U32 R2, R2, R4, RZ ;  /* 0x0000000402027219 */ /* 0x000fe200000006ff */
[----:B------:R-:W-:Y:S02]  /*3000*/  IMAD.SHL.U32 R4, R4, 0x20, RZ ;  /* 0x0000002004047824 */ /* 0x000fe400078e00ff */
[----:B------:R1:W-:Y:S04]  /*3010*/  ATOMS.OR RZ, [UR4+0x14], R3 ;  /* 0x00001403ffff798c */ /* 0x0003e8000b000004 */
[----:B------:R1:W-:Y:S04]  /*3020*/  ATOMS.OR RZ, [UR4+0x18], R2 ;  /* 0x00001802ffff798c */ /* 0x0003e8000b000004 */
[----:B------:R1:W-:Y:S01]  /*3030*/  STS [UR37+0x120], R4 ;  /* 0x00012004ff007988 */ /* 0x0003e20008000825 */
[----:B------:R-:W-:Y:S05]  /*3040*/  BRA `(.L_x_55) ;  /* 0x0000000000107947 */ /* 0x000fea0003800000 */
.L_x_54:
[----:B------:R-:W-:-:S05]  /*3050*/  MOV R2, 0xffffffff ;  /* 0xffffffff00027802 */ /* 0x000fca0000000f00 */
[----:B------:R1:W-:Y:S02]  /*3060*/  STS [UR37+0x120], R2 ;  /* 0x00012002ff007988 */ /* 0x0003e40008000825 */
[----:B-1----:R-:W-:Y:S02]  /*3070*/  MOV R2, 0x3090 ;  /* 0x0000309000027802 */ /* 0x002fe40000000f00 */
[----:B-----5:R-:W-:Y:S05]  /*3080*/  CALL.REL.NOINC `($__internal_1_$__cuda_sm10x_tcgen05_guardrail_trap_phase_invalid_during_alloc) ;  /* 0x0000006800c47944 */ /* 0x020fea0003c00000 */
.L_x_55:
[----:B------:R-:W-:Y:S05]  /*3090*/  WARPSYNC.ALL ;  /* 0x0000000000007948 */ /* 0x000fea0003800000 */
[----:B------:R-:W2:Y:S01]  /*30a0*/  S2UR UR5, SR_CgaCtaId ;  /* 0x00000000000579c3 */ /* 0x000ea20000008800 */
[----:B------:R-:W-:Y:S01]  /*30b0*/  UMOV UR4, 0x400 ;  /* 0x0000040000047882 */ /* 0x000fe20000000000 */
[----:B------:R-:W-:-:S06]  /*30c0*/  NOP ;  /* 0x0000000000007918 */ /* 0x000fcc0000000000 */
[----:B------:R-:W-:Y:S06]  /*30d0*/  BAR.ARV 0x6, 0xa0 ;  /* 0x0182800000007b1d */ /* 0x000fec0000002000 */
[----:B------:R-:W3:Y:S01]  /*30e0*/  LDCU UR7, c[0x0][0x38c] ;  /* 0x00007180ff0777ac */ /* 0x000ee20008000800 */
[----:B------:R-:W-:Y:S01]  /*30f0*/  LOP3.LUT R0, R0, 0xffff, RZ, 0xc0, !PT ;  /* 0x0000ffff00007812 */ /* 0x000fe200078ec0ff */
[----:B------:R-:W-:Y:S01]  /*3100*/  IMAD.MOV.U32 R11, RZ, RZ, 0x1 ;  /* 0x00000001ff0b7424 */ /* 0x000fe200078e00ff */
[----:B------:R-:W-:Y:S01]  /*3110*/  CS2R R8, SRZ ;  /* 0x0000000000087805 */ /* 0x000fe2000001ff00 */
[----:B------:R-:W4:Y:S01]  /*3120*/  LDCU UR6, c[0x0][0x38c] ;  /* 0x00007180ff0677ac */ /* 0x000f220008000800 */
[----:B------:R-:W-:Y:S01]  /*3130*/  R2UR UR9, R0 ;  /* 0x00000000000972ca */ /* 0x000fe200000e0000 */
[----:B------:R-:W-:Y:S01]  /*3140*/  IMAD.MOV.U32 R10, RZ, RZ, RZ ;  /* 0x000000ffff0a7224 */ /* 0x000fe200078e00ff */
[----:B------:R-:W-:Y:S01]  /*3150*/  UMOV UR16, URZ ;  /* 0x000000ff00107c82 */ /* 0x000fe20008000000 */
[----:B------:R-:W-:Y:S01]  /*3160*/  UMOV UR15, URZ ;  /* 0x000000ff000f7c82 */ /* 0x000fe20008000000 */
[----:B--2---:R-:W-:Y:S01]  /*3170*/  ULEA UR5, UR5, UR4, 0x18 ;  /* 0x0000000405057291 */ /* 0x004fe2000f8ec0ff */
[----:B------:R-:W-:Y:S01]  /*3180*/  UMOV UR24, 0x0 ;  /* 0x0000000000187882 */ /* 0x000fe20000000000 */
[----:B------:R-:W-:-:S02]  /*3190*/  UMOV UR25, 0x8218010 ;  /* 0x0821801000197882 */ /* 0x000fc40000000000 */
[----:B------:R-:W-:Y:S02]  /*31a0*/  UIADD3 UR11, UPT, UPT, UR5, 0x8400, URZ ;  /* 0x00008400050b7890 */ /* 0x000fe4000fffe0ff */
[----:B------:R-:W-:Y:S02]  /*31b0*/  UIADD3 UR12, UPT, UPT, UR5, 0x10400, URZ ;  /* 0x00010400050c7890 */ /* 0x000fe4000fffe0ff */
[----:B---3--:R-:W-:Y:S01]  /*31c0*/  UIADD3 UR7, UPT, UPT, UR7, 0x3f, URZ ;  /* 0x0000003f07077890 */ /* 0x008fe2000fffe0ff */
[----:B-1----:R-:W1:Y:S01]  /*31d0*/  LDS R2, [UR5+0x120] ;  /* 0x00012005ff027984 */ /* 0x002e620008000800 */
[----:B------:R-:W-:Y:S02]  /*31e0*/  USHF.R.U32.HI UR11, URZ, 0x4, UR11 ;  /* 0x00000004ff0b7899 */ /* 0x000fe4000801160b */
[----:B------:R-:W-:Y:S02]  /*31f0*/  USHF.R.S32.HI UR4, URZ, 0x1f, UR7 ;  /* 0x0000001fff047899 */ /* 0x000fe40008011407 */
[----:B------:R-:W-:-:S02]  /*3200*/  USHF.R.U32.HI UR12, URZ, 0x4, UR12 ;  /* 0x00000004ff0c7899 */ /* 0x000fc4000801160c */
[----:B------:R-:W-:Y:S02]  /*3210*/  ULEA.HI UR4, UR4, UR7, URZ, 0x6 ;  /* 0x0000000704047291 */ /* 0x000fe4000f8f30ff */
[----:B------:R-:W-:Y:S02]  /*3220*/  ULOP3.LUT UR11, UR11, 0x3fff, URZ, 0xc0, !UPT ;  /* 0x00003fff0b0b7892 */ /* 0x000fe4000f8ec0ff */
[----:B------:R-:W-:Y:S02]  /*3230*/  USHF.R.S32.HI UR4, URZ, 0x6, UR4 ;  /* 0x00000006ff047899 */ /* 0x000fe40008011404 */
[----:B------:R-:W-:Y:S02]  /*3240*/  ULOP3.LUT UR12, UR12, 0x3fff, URZ, 0xc0, !UPT ;  /* 0x00003fff0c0c7892 */ /* 0x000fe4000f8ec0ff */
[----:B------:R-:W-:Y:S01]  /*3250*/  UISETP.LT.AND UP0, UPT, UR4, 0x1, UPT ;  /* 0x000000010400788c */ /* 0x000fe2000bf01270 */
[----:B------:R-:W-:Y:S01]  /*3260*/  UMOV UR22, 0x0 ;  /* 0x0000000000167882 */ /* 0x000fe20000000000 */
[----:B------:R-:W-:-:S02]  /*3270*/  UMOV UR23, 0x8218010 ;  /* 0x0821801000177882 */ /* 0x000fc40000000000 */
[----:B------:R-:W-:Y:S02]  /*3280*/  USEL UR10, UR4, 0x1, !UP0 ;  /* 0x00000001040a7887 */ /* 0x000fe4000c000000 */
[----:B------:R-:W-:Y:S02]  /*3290*/  ULOP3.LUT UR11, UR11, 0x2000000, URZ, 0xfc, !UPT ;  /* 0x020000000b0b7892 */ /* 0x000fe4000f8efcff */
[----:B------:R-:W-:Y:S02]  /*32a0*/  ULOP3.LUT UR12, UR12, 0x2000000, URZ, 0xfc, !UPT ;  /* 0x020000000c0c7892 */ /* 0x000fe4000f8efcff */
[----:B------:R-:W-:Y:S02]  /*32b0*/  UIADD3 UR10, UPT, UPT, -UR10, URZ, URZ ;  /* 0x000000ff0a0a7290 */ /* 0x000fe4000fffe1ff */
[----:B----4-:R-:W-:Y:S01]  /*32c0*/  UISETP.GE.AND UP3, UPT, UR6, 0x1, UPT ;  /* 0x000000010600788c */ /* 0x010fe2000bf66270 */
[----:B------:R-:W-:Y:S01]  /*32d0*/  UMOV UR20, 0x0 ;  /* 0x0000000000147882 */ /* 0x000fe20000000000 */
[----:B------:R-:W-:Y:S01]  /*32e0*/  UMOV UR21, 0x8218010 ;  /* 0x0821801000157882 */ /* 0x000fe20000000000 */
[----:B------:R-:W-:Y:S01]  /*32f0*/  UMOV UR18, 0x0 ;  /* 0x0000000000127882 */ /* 0x000fe20000000000 */
[----:B------:R-:W-:Y:S01]  /*3300*/  UMOV UR19, 0x8218010 ;  /* 0x0821801000137882 */ /* 0x000fe20000000000 */
[----:B-1----:R-:W-:-:S15]  /*3310*/  R2UR UR17, R2 ;  /* 0x00000000021172ca */ /* 0x002fde00000e0000 */
.L_x_64:
[----:B------:R-:W-:Y:S02]  /*3320*/  LEA R0, R10, UR5, 0x3 ;  /* 0x000000050a007c11 */ /* 0x000fe4000f8e18ff */
[----:B------:R-:W-:Y:S02]  /*3330*/  SHF.L.U32 R2, R9, 0x1f, RZ ;  /* 0x0000001f09027819 */ /* 0x000fe400000006ff */
[----:B------:R-:W-:Y:S01]  /*3340*/  PLOP3.LUT P0, PT, PT, PT, UP3, 0x80, 0x8 ;  /* 0x000000000008781c */ /* 0x000fe20003f0f038 */
[----:B------:R-:W-:Y:S01]  /*3350*/  VIADD R3, R0, 0x80 ;  /* 0x0000008000037836 */ /* 0x000fe20000000000 */
[----:B-1----:R-:W1:Y:S02]  /*3360*/  SYNCS.PHASECHK.TRANS64.TRYWAIT P1, [R0+URZ+0x70], R2 ;  /* 0x00007002000075a7 */ /* 0x002e6400080211ff */
[----:B-1-3--:R-:W-:Y:S09]  /*3370*/  @!P1 BRA `(.L_x_58) ;  /* 0x0000006000089947 */ /* 0x00aff20003800000 */
.L_x_147:
[----:B------:R-:W-:Y:S01]  /*3380*/  LEA R4, R10, UR5, 0x4 ;  /* 0x000000050a047c11 */ /* 0x000fe2000f8e20ff */
[----:B------:R-:W-:Y:S01]  /*3390*/  @UP3 ULEA UR6, UR15, UR5, 0x3 ;  /* 0x000000050f063291 */ /* 0x000fe2000f8e18ff */
[----:B------:R-:W-:Y:S01]  /*33a0*/  PLOP3.LUT P2, PT, PT, PT, PT, 0x80, 0x8 ;  /* 0x000000000008781c */ /* 0x000fe20003f4f070 */
[----:B------:R-:W-:Y:S01]  /*33b0*/  ULEA UR7, UR16, UR5, 0x3 ;  /* 0x0000000510077291 */ /* 0x000fe2000f8e18ff */
[----:B------:R-:W-:Y:S01]  /*33c0*/  PRMT R3, RZ, 0x654, R3 ;  /* 0x00000654ff037816 */ /* 0x000fe20000000003 */
[----:B------:R-:W-:Y:S01]  /*33d0*/  ULEA UR8, UR16, UR17, 0x7 ;  /* 0x0000001110087291 */ /* 0x000fe2000f8e38ff */
[----:B------:R-:W2:Y:S01]  /*33e0*/  LDS.128 R4, [R4+0x100] ;  /* 0x0001000004047984 */ /* 0x000ea20000000c00 */
[----:B-1----:R-:W-:Y:S02]  /*33f0*/  @P0 SHF.L.U32 R2, R8, 0x1f, RZ ;  /* 0x0000001f08020819 */ /* 0x002fe400000006ff */
[----:B------:R-:W-:Y:S01]  /*3400*/  SHF.L.U32 R0, R11, 0x1f, RZ ;  /* 0x0000001f0b007819 */ /* 0x000fe200000006ff */
[----:B------:R-:W-:Y:S01]  /*3410*/  @!PT LDS RZ, [RZ] ;  /* 0x00000000fffff984 */ /* 0x000fe20000000800 */
[----:B------:R-:W-:Y:S01]  /*3420*/  @!PT LDS RZ, [RZ] ;  /* 0x00000000fffff984 */ /* 0x000fe20000000800 */
[----:B------:R-:W-:Y:S01]  /*3430*/  @!PT LDS RZ, [RZ] ;  /* 0x00000000fffff984 */ /* 0x000fe20000000800 */
[----:B------:R-:W-:Y:S01]  /*3440*/  @!PT LDS RZ, [RZ] ;  /* 0x00000000fffff984 */ /* 0x000fe20000000800 */
[----:B------:R1:W-:Y:S06]  /*3450*/  MEMBAR.ALL.CTA ;  /* 0x0000000000007992 */ /* 0x0003ec0000008000 */
[----:B-1----:R-:W1:Y:S02]  /*3460*/  FENCE.VIEW.ASYNC.S ;  /* 0x00000000000073c6 */ /* 0x002e640000000000 */
[----:B-1----:R1:W-:Y:S01]  /*3470*/  SYNCS.ARRIVE.TRANS64.RED.A1T0 RZ, [R3+URZ], RZ ;  /* 0x000000ff03ff79a7 */ /* 0x0023e200081004ff */
[----:B------:R1:W3:Y:S01]  /*3480*/  @P0 SYNCS.PHASECHK.TRANS64.TRYWAIT P2, [UR6], R2 ;  /* 0x00000002ff0005a7 */ /* 0x0002e20008041106 */
[----:B--2---:R-:W-:Y:S01]  /*3490*/  LOP3.LUT P1, RZ, R6, 0x1, RZ, 0xc0, !PT ;  /* 0x0000000106ff7812 */ /* 0x004fe2000782c0ff */
[----:B------:R-:W2:Y:S02]  /*34a0*/  SYNCS.PHASECHK.TRANS64.TRYWAIT P0, [UR7+0xb0], R0 ;  /* 0x0000b000ff0075a7 */ /* 0x000ea40008001107 */
[----:B-123--:R-:W-:Y:S10]  /*34b0*/  @!P0 BRA `(.L_x_59) ;  /* 0x0000005c00cc8947 */ /* 0x00eff40003800000 */
.L_x_149:
[----:B------:R-:W-:Y:S01]  /*34c0*/  IADD3 R10, PT, PT, R10, 0x1, RZ ;  /* 0x000000010a0a7810 */ /* 0x000fe20007ffe0ff */
[----:B------:R-:W-:Y:S06]  /*34d0*/  BRA.U !UP3, `(.L_x_60) ;  /* 0x000000010bc07547 */ /* 0x000fec000b800000 */
[----:B------:R-:W-:Y:S01]  /*34e0*/  UPLOP3.LUT UP4, UPT, UPT, UPT, UPT, 0x40, 0x4 ;  /* 0x000000000004789c */ /* 0x000fe20003f8e870 */
[----:B------:R-:W-:Y:S01]  /*34f0*/  UMOV UR14, UR10 ;  /* 0x0000000a000e7c82 */ /* 0x000fe20008000000 */
[----:B------:R-:W-:Y:S01]  /*3500*/  UMOV UR13, UR4 ;  /* 0x00000004000d7c82 */ /* 0x000fe20008000000 */
[----:B------:R-:W-:-:S08]  /*3510*/  UMOV UR42, UR15 ;  /* 0x0000000f002a7c82 */ /* 0x000fd00008000000 */
.L_x_63:
[----:B------:R-:W-:Y:S02]  /*3520*/  UIADD3 UR14, UPT, UPT, UR14, 0x1, URZ ;  /* 0x000000010e0e7890 */ /* 0x000fe4000fffe0ff */
[----:B--2---:R-:W-:Y:S02]  /*3530*/  ULEA UR6, UR42, UR5, 0x3 ;  /* 0x000000052a067291 */ /* 0x004fe4000f8e18ff */
[----:B------:R-:W-:Y:S01]  /*3540*/  UISETP.NE.AND UP0, UPT, UR14, URZ, UPT ;  /* 0x000000ff0e00728c */ /* 0x000fe2000bf05270 */
[----:B---3--:R-:W-:Y:S10]  /*3550*/  @P2 BRA `(.L_x_61) ;  /* 0x00000000000c2947 */ /* 0x008ff40003800000 */
[----:B-1----:R-:W-:Y:S04]  /*3560*/  SHF.L.U32 R2, R8, 0x1f, RZ ;  /* 0x0000001f08027819 */ /* 0x002fe800000006ff */
[----:B------:R-:W1:Y:S02]  /*3570*/  SYNCS.PHASECHK.TRANS64.TRYWAIT P0, [UR6], R2 ;  /* 0x00000002ff0075a7 */ /* 0x000e640008001106 */
[----:B-1----:R-:W-:Y:S05]  /*3580*/  @!P0 BRA `(.L_x_62) ;  /* 0x0000005c00b08947 */ /* 0x002fea0003800000 */
.L_x_61:
[----:B------:R-:W-:Y:S01]  /*3590*/  UISETP.NE.AND UP1, UPT, UR13, 0x1, UPT ;  /* 0x000000010d00788c */ /* 0x000fe2000bf25270 */
[----:B------:R-:W-:Y:S01]  /*35a0*/  PLOP3.LUT P2, PT, PT, PT, PT, 0x80, 0x8 ;  /* 0x000000000008781c */ /* 0x000fe20003f4f070 */
[----:B------:R-:W-:Y:S02]  /*35b0*/  UIADD3 UR15, UPT, UPT, UR42, 0x1, URZ ;  /* 0x000000012a0f7890 */ /* 0x000fe4000fffe0ff */
[----:B------:R-:W-:Y:S02]  /*35c0*/  ULEA UR28, UR42, UR12, 0xa ;  /* 0x0000000c2a1c7291 */ /* 0x000fe4000f8e50ff */
[----:B------:R-:W-:Y:S01]  /*35d0*/  UISETP.NE.AND UP2, UPT, UR15, 0x2, UPT ;  /* 0x000000020f00788c */ /* 0x000fe2000bf45270 */
[----:B------:R-:W-:Y:S01]  /*35e0*/  PLOP3.LUT P0, PT, PT, PT, UP1, 0x80, 0x8 ;  /* 0x000000000008781c */ /* 0x000fe20003f0f018 */
[----:B------:R-:W-:Y:S02]  /*35f0*/  UIADD3 UR40, UPT, UPT, UR28, 0x80, URZ ;  /* 0x000000801c287890 */ /* 0x000fe4000fffe0ff */
[----:B------:R-:W-:Y:S02]  /*3600*/  USEL UR27, URZ, 0x1, UP2 ;  /* 0x00000001ff1b7887 */ /* 0x000fe40009000000 */
[----:B------:R-:W-:Y:S02]  /*3610*/  USEL UR15, UR15, URZ, UP2 ;  /* 0x000000ff0f0f7287 */ /* 0x000fe40009000000 */
[----:B------:R-:W-:Y:S02]  /*3620*/  UIADD3 UR36, UPT, UPT, UR28, 0x100, URZ ;  /* 0x000001001c247890 */ /* 0x000fe4000fffe0ff */
[----:B------:R-:W-:Y:S01]  /*3630*/  @UP1 ULEA UR26, UR15, UR5, 0x3 ;  /* 0x000000050f1a1291 */ /* 0x000fe2000f8e18ff */
[----:B------:R-:W-:Y:S01]  /*3640*/  LOP3.LUT R8, R8, UR27, RZ, 0x3c, !PT ;  /* 0x0000001b08087c12 */ /* 0x000fe2000f8e3cff */
[----:B------:R-:W-:Y:S02]  /*3650*/  UIADD3 UR32, UPT, UPT, UR28, 0x180, URZ ;  /* 0x000001801c207890 */ /* 0x000fe4000fffe0ff */
[----:B------:R-:W-:Y:S01]  /*3660*/  UIADD3 UR6, UPT, UPT, UR6, 0x10, URZ ;  /* 0x0000001006067890 */ /* 0x000fe2000fffe0ff */
[----:B-1----:R-:W-:Y:S01]  /*3670*/  @P0 SHF.L.U32 R0, R8, 0x1f, RZ ;  /* 0x0000001f08000819 */ /* 0x002fe200000006ff */
[----:B------:R-:W-:Y:S01]  /*3680*/  UIADD3 UR13, UPT, UPT, UR13, -0x1, URZ ;  /* 0xffffffff0d0d7890 */ /* 0x000fe2000fffe0ff */
[----:B------:R-:W-:Y:S02]  /*3690*/  UMOV UR29, 0x40004040 ;  /* 0x40004040001d7882 */ /* 0x000fe40000000000 */
[----:B------:R2:W3:Y:S01]  /*36a0*/  @P0 SYNCS.PHASECHK.TRANS64.TRYWAIT P2, [UR26], R0 ;  /* 0x00000000ff0005a7 */ /* 0x0004e2000804111a */
[----:B------:R-:W-:Y:S01]  /*36b0*/  ULEA UR26, UR42, UR11, 0xa ;  /* 0x0000000b2a1a7291 */ /* 0x000fe2000f8e50ff */
[----:B------:R-:W-:Y:S01]  /*36c0*/  UMOV UR27, 0x40004040 ;  /* 0x40004040001b7882 */ /* 0x000fe20000000000 */
[----:B------:R-:W-:Y:S02]  /*36d0*/  UMOV UR41, 0x40004040 ;  /* 0x4000404000297882 */ /* 0x000fe40000000000 */
[----:B------:R-:W-:Y:S02]  /*36e0*/  UIADD3 UR38, UPT, UPT, UR26, 0x80, URZ ;  /* 0x000000801a267890 */ /* 0x000fe4000fffe0ff */
[----:B------:R-:W-:Y:S02]  /*36f0*/  UIADD3 UR34, UPT, UPT, UR26, 0x100, URZ ;  /* 0x000001001a227890 */ /* 0x000fe4000fffe0ff */
[----:B------:R-:W-:Y:S01]  /*3700*/  UIADD3 UR30, UPT, UPT, UR26, 0x180, URZ ;  /* 0x000001801a1e7890 */ /* 0x000fe2000fffe0ff */
[----:B------:R2:W-:Y:S01]  /*3710*/  UTCHMMA gdesc[UR26], gdesc[UR28], tmem[UR8], tmem[UR24], idesc[UR25], UP4 ;  /* 0x00ff181c1a0075ea */ /* 0x0005e2000a000008 */
[----:B------:R-:W-:Y:S01]  /*3720*/  UPLOP3.LUT UP4, UPT, UPT, UPT, UPT, 0x80, 0x8 ;  /* 0x000000000008789c */ /* 0x000fe20003f8f070 */
[----:B------:R-:W-:Y:S01]  /*3730*/  UMOV UR39, 0x40004040 ;  /* 0x4000404000277882 */ /* 0x000fe20000000000 */
[----:B------:R-:W-:Y:S01]  /*3740*/  UMOV UR37, 0x40004040 ;  /* 0x4000404000257882 */ /* 0x000fe20000000000 */
[----:B------:R2:W-:Y:S01]  /*3750*/  UTCHMMA gdesc[UR38], gdesc[UR40], tmem[UR8], tmem[UR22], idesc[UR23], UPT ;  /* 0x00ff1628260075ea */ /* 0x0005e2000b800008 */
[----:B------:R-:W-:Y:S01]  /*3760*/  UMOV UR35, 0x40004040 ;  /* 0x4000404000237882 */ /* 0x000fe20000000000 */
[----:B------:R-:W-:Y:S01]  /*3770*/  UMOV UR33, 0x40004040 ;  /* 0x4000404000217882 */ /* 0x000fe20000000000 */
[----:B------:R-:W-:Y:S01]  /*3780*/  UMOV UR31, 0x40004040 ;  /* 0x40004040001f7882 */ /* 0x000fe20000000000 */
[----:B------:R2:W-:Y:S01]  /*3790*/  UTCHMMA gdesc[UR34], gdesc[UR36], tmem[UR8], tmem[UR20], idesc[UR21], UPT ;  /* 0x00ff1424220075ea */ /* 0x0005e2000b800008 */
[----:B------:R2:W-:Y:S01]  /*37a0*/  UTCHMMA gdesc[UR30], gdesc[UR32], tmem[UR8], tmem[UR18], idesc[UR19], UPT ;  /* 0x00ff12201e0075ea */ /* 0x0005e2000b800008 */
[----:B------:R2:W-:Y:S01]  /*37b0*/  UTCBAR.MULTICAST [UR6], URZ, UR9 ;  /* 0x000000ff060073e9 */ /* 0x0005e20008000809 */
[----:B------:R-:W-:Y:S01]  /*37c0*/  UMOV UR42, UR15 ;  /* 0x0000000f002a7c82 */ /* 0x000fe20008000000 */
[----:B------:R-:W-:Y:S05]  /*37d0*/  BRA.U UP0, `(.L_x_63) ;  /* 0xfffffffd00507547 */ /* 0x000fea000b83ffff */
.L_x_60:
[----:B------:R-:W-:Y:S01]  /*37e0*/  UIADD3 UR16, UPT, UPT, UR16, 0x1, URZ ;  /* 0x0000000110107890 */ /* 0x000fe2000fffe0ff */
[C---:B------:R-:W-:Y:S01]  /*37f0*/  ISETP.NE.AND P0, PT, R10.reuse, 0x2, PT ;  /* 0x000000020a00780c */ /* 0x040fe20003f05270 */
[----:B------:R-:W-:Y:S02]  /*3800*/  UIADD3 UR7, UPT, UPT, UR7, 0x90, URZ ;  /* 0x0000009007077890 */ /* 0x000fe4000fffe0ff */
[----:B------:R-:W-:Y:S01]  /*3810*/  UISETP.NE.AND UP0, UPT, UR16, 0x4, UPT ;  /* 0x000000041000788c */ /* 0x000fe2000bf05270 */
[----:B-12---:R-:W-:Y:S02]  /*3820*/  SEL R0, RZ, 0x1, P0 ;  /* 0x00000001ff007807 */ /* 0x006fe40000000000 */
[----:B------:R-:W-:Y:S01]  /*3830*/  SEL R10, R10, RZ, P0 ;  /* 0x000000ff0a0a7207 */ /* 0x000fe20000000000 */
[----:B------:R-:W-:Y:S01]  /*3840*/  USEL UR6, URZ, 0x1, UP0 ;  /* 0x00000001ff067887 */ /* 0x000fe20008000000 */
[----:B------:R-:W-:Y:S01]  /*3850*/  LOP3.LUT R9, R9, R0, RZ, 0x3c, !PT ;  /* 0x0000000009097212 */ /* 0x000fe200078e3cff */
[----:B------:R-:W-:Y:S01]  /*3860*/  USEL UR16, UR16, URZ, UP0 ;  /* 0x000000ff10107287 */ /* 0x000fe20008000000 */
[----:B------:R1:W-:Y:S03]  /*3870*/  UTCBAR [UR7], URZ ;  /* 0x000000ff070073e9 */ /* 0x0003e600080000ff */
[----:B------:R-:W-:Y:S01]  /*3880*/  LOP3.LUT R11, R11, UR6, RZ, 0x3c, !PT ;  /* 0x000000060b0b7c12 */ /* 0x000fe2000f8e3cff */
[----:B------:R-:W-:Y:S07]  /*3890*/  @P1 BRA `(.L_x_64) ;  /* 0xfffffff800a01947 */ /* 0x000fee000383ffff */
[----:B------:R-:W2:Y:S01]  /*38a0*/  S2UR UR4, SR_CgaCtaId ;  /* 0x00000000000479c3 */ /* 0x000ea20000008800 */
[----:B------:R-:W-:Y:S01]  /*38b0*/  ELECT P0, URZ, PT ;  /* 0x0000000000ff782f */ /* 0x000fe20003800000 */
[----:B------:R-:W-:Y:S01]  /*38c0*/  IMAD.MOV.U32 R0, RZ, RZ, 0x1 ;  /* 0x00000001ff007424 */ /* 0x000fe200078e00ff */
[----:B------:R-:W-:Y:S01]  /*38d0*/  UIADD3 UR5, UPT, UPT, UR5, 0xb0, URZ ;  /* 0x000000b005057890 */ /* 0x000fe2000fffe0ff */
[----:B------:R-:W-:Y:S01]  /*38e0*/  SHF.L.U32 R2, R11, 0x1f, RZ ;  /* 0x0000001f0b027819 */ /* 0x000fe200000006ff */
[----:B------:R-:W-:-:S03]  /*38f0*/  UMOV UR6, 0x40 ;  /* 0x0000004000067882 */ /* 0x000fc60000000000 */
[----:B------:R-:W-:Y:S01]  /*3900*/  UVIRTCOUNT.DEALLOC.SMPOOL 0x80 ;  /* 0x000000800000784c */ /* 0x000fe20000000000 */
[----:B--2---:R-:W-:Y:S02]  /*3910*/  ULEA UR4, UR4, UR6, 0x18 ;  /* 0x0000000604047291 */ /* 0x004fe4000f8ec0ff */
[----:B------:R-:W-:-:S07]  /*3920*/  ULEA UR6, UR16, UR5, 0x3 ;  /* 0x0000000510067291 */ /* 0x000fce000f8e18ff */
[----:B------:R2:W-:Y:S02]  /*3930*/  @P0 STS.U8 [UR4+0x1c], R0 ;  /* 0x00001c00ff000988 */ /* 0x0005e40008000004 */
[----:B------:R-:W4:Y:S02]  /*3940*/  SYNCS.PHASECHK.TRANS64.TRYWAIT P0, [UR6], R2 ;  /* 0x00000002ff0075a7 */ /* 0x000f240008001106 */
[----:B--2-4-:R-:W-:Y:S05]  /*3950*/  @!P0 BRA `(.L_x_65) ;  /* 0x0000005800d48947 */ /* 0x014fea0003800000 */
.L_x_152:
[----:B-1----:R-:W-:-:S04]  /*3960*/  UIADD3 UR7, UPT, UPT, UR16, 0x1, URZ ;  /* 0x0000000110077890 */ /* 0x002fc8000fffe0ff */
[----:B------:R-:W-:-:S04]  /*3970*/  UISETP.NE.AND UP0, UPT, UR7, 0x4, UPT ;  /* 0x000000040700788c */ /* 0x000fc8000bf05270 */
[----:B------:R-:W-:Y:S02]  /*3980*/  USEL UR8, URZ, 0x1, UP0 ;  /* 0x00000001ff087887 */ /* 0x000fe40008000000 */
[----:B------:R-:W-:-:S04]  /*3990*/  USEL UR7, UR7, URZ, UP0 ;  /* 0x000000ff07077287 */ /* 0x000fc80008000000 */
[----:B------:R-:W-:Y:S01]  /*39a0*/  ULEA UR6, UR7, UR5, 0x3 ;  /* 0x0000000507067291 */ /* 0x000fe2000f8e18ff */
[----:B--2---:R-:W-:-:S04]  /*39b0*/  LOP3.LUT R2, R11, UR8, RZ, 0x3c, !PT ;  /* 0x000000080b027c12 */ /* 0x004fc8000f8e3cff */
[----:B------:R-:W-:-:S04]  /*39c0*/  SHF.L.U32 R3, R2, 0x1f, RZ ;  /* 0x0000001f02037819 */ /* 0x000fc800000006ff */
[----:B------:R-:W1:Y:S02]  /*39d0*/  SYNCS.PHASECHK.TRANS64.TRYWAIT P0, [UR6], R3 ;  /* 0x00000003ff0075a7 */ /* 0x000e640008001106 */
[----:B-1----:R-:W-:Y:S05]  /*39e0*/  @!P0 BRA `(.L_x_66) ;  /* 0x0000005800c88947 */ /* 0x002fea0003800000 */
.L_x_154:
[----:B------:R-:W-:-:S04]  /*39f0*/  UIADD3 UR7, UPT, UPT, UR7, 0x1, URZ ;  /* 0x0000000107077890 */ /* 0x000fc8000fffe0ff */
[----:B------:R-:W-:-:S04]  /*3a00*/  UISETP.NE.AND UP0, UPT, UR7, 0x4, UPT ;  /* 0x000000040700788c */ /* 0x000fc8000bf05270 */
[----:B------:R-:W-:Y:S02]  /*3a10*/  USEL UR8, URZ, 0x1, UP0 ;  /* 0x00000001ff087887 */ /* 0x000fe40008000000 */
[----:B------:R-:W-:-:S04]  /*3a20*/  USEL UR7, UR7, URZ, UP0 ;  /* 0x000000ff07077287 */ /* 0x000fc80008000000 */
[----:B------:R-:W-:Y:S01]  /*3a30*/  ULEA UR6, UR7, UR5, 0x3 ;  /* 0x0000000507067291 */ /* 0x000fe2000f8e18ff */
[----:B------:R-:W-:-:S04]  /*3a40*/  LOP3.LUT R2, R2, UR8, RZ, 0x3c, !PT ;  /* 0x0000000802027c12 */ /* 0x000fc8000f8e3cff */
[----:B-1----:R-:W-:-:S04]  /*3a50*/  SHF.L.U32 R3, R2, 0x1f, RZ ;  /* 0x0000001f02037819 */ /* 0x002fc800000006ff */
[----:B------:R-:W1:Y:S02]  /*3a60*/  SYNCS.PHASECHK.TRANS64.TRYWAIT P0, [UR6], R3 ;  /* 0x00000003ff0075a7 */ /* 0x000e640008001106 */
[----:B-1----:R-:W-:Y:S05]  /*3a70*/  @!P0 BRA `(.L_x_67) ;  /* 0x0000005800bc8947 */ /* 0x002fea0003800000 */
.L_x_156:
[----:B------:R-:W-:-:S04]  /*3a80*/  UIADD3 UR7, UPT, UPT, UR7, 0x1, URZ ;  /* 0x0000000107077890 */ /* 0x000fc8000fffe0ff */
[----:B------:R-:W-:-:S04]  /*3a90*/  UISETP.NE.AND UP0, UPT, UR7, 0x4, UPT ;  /* 0x000000040700788c */ /* 0x000fc8000bf05270 */
[----:B------:R-:W-:Y:S02]  /*3aa0*/  USEL UR6, URZ, 0x1, UP0 ;  /* 0x00000001ff067887 */ /* 0x000fe40008000000 */
[----:B------:R-:W-:-:S04]  /*3ab0*/  USEL UR7, UR7, URZ, UP0 ;  /* 0x000000ff07077287 */ /* 0x000fc80008000000 */
[----:B------:R-:W-:Y:S01]  /*3ac0*/  ULEA UR7, UR7, UR5, 0x3 ;  /* 0x0000000507077291 */ /* 0x000fe2000f8e18ff */
[----:B------:R-:W-:-:S04]  /*3ad0*/  LOP3.LUT R2, R2, UR6, RZ, 0x3c, !PT ;  /* 0x0000000602027c12 */ /* 0x000fc8000f8e3cff */
[----:B------:R-:W-:-:S04]  /*3ae0*/  SHF.L.U32 R2, R2, 0x1f, RZ ;  /* 0x0000001f02027819 */ /* 0x000fc800000006ff */
[----:B------:R-:W2:Y:S02]  /*3af0*/  SYNCS.PHASECHK.TRANS64.TRYWAIT P0, [UR7], R2 ;  /* 0x00000002ff0075a7 */ /* 0x000ea40008001107 */
[----:B--2---:R-:W-:Y:S05]  /*3b00*/  @!P0 BRA `(.L_x_68) ;  /* 0x0000005800b08947 */ /* 0x004fea0003800000 */
.L_x_158:
[----:B------:R-:W-:Y:S01]  /*3b10*/  NOP ;  /* 0x0000000000007918 */ /* 0x000fe20000000000 */
[----:B-1----:R-:W1:Y:S01]  /*3b20*/  LDS R0, [UR4+0x14] ;  /* 0x00001404ff007984 */ /* 0x002e620008000800 */
[----:B------:R-:W-:Y:S01]  /*3b30*/  ULOP3.LUT UR6, UR17, 0xffff, URZ, 0xc0, !UPT ;  /* 0x0000ffff11067892 */ /* 0x000fe2000f8ec0ff */
[----:B------:R-:W-:Y:S01]  /*3b40*/  UMOV UR8, 0xffff ;  /* 0x0000ffff00087882 */ /* 0x000fe20000000000 */
[----:B------:R-:W-:Y:S02]  /*3b50*/  UMOV UR5, 0x1 ;  /* 0x0000000100057882 */ /* 0x000fe40000000000 */
[----:B------:R-:W-:-:S04]  /*3b60*/  USHF.R.U32.HI UR6, URZ, 0x5, UR6 ;  /* 0x00000005ff067899 */ /* 0x000fc80008011606 */
[----:B------:R-:W-:Y:S02]  /*3b70*/  USHF.L.U32 UR8, UR8, UR6, URZ ;  /* 0x0000000608087299 */ /* 0x000fe400080006ff */
[----:B------:R-:W-:-:S04]  /*3b80*/  USHF.L.U32 UR5, UR5, UR6, URZ ;  /* 0x0000000605057299 */ /* 0x000fc800080006ff */
[----:B-1----:R-:W-:-:S04]  /*3b90*/  LOP3.LUT R0, R0, UR8, RZ, 0xc0, !PT ;  /* 0x0000000800007c12 */ /* 0x002fc8000f8ec0ff */
[----:B------:R-:W-:-:S13]  /*3ba0*/  ISETP.NE.AND P0, PT, R0, UR8, PT ;  /* 0x0000000800007c0c */ /* 0x000fda000bf05270 */
[----:B------:R-:W-:Y:S05]  /*3bb0*/  @P0 BRA `(.L_x_69) ;  /* 0x0000000000580947 */ /* 0x000fea0003800000 */
[----:B------:R-:W1:Y:S02]  /*3bc0*/  LDS R0, [UR4+0x18] ;  /* 0x00001804ff007984 */ /* 0x000e640008000800 */
[----:B-1----:R-:W-:-:S04]  /*3bd0*/  LOP3.LUT R0, R0, UR5, RZ, 0xc0, !PT ;  /* 0x0000000500007c12 */ /* 0x002fc8000f8ec0ff */
[----:B------:R-:W-:-:S13]  /*3be0*/  ISETP.NE.AND P0, PT, R0, UR5, PT ;  /* 0x0000000500007c0c */ /* 0x000fda000bf05270 */
[----:B------:R-:W-:Y:S05]  /*3bf0*/  @P0 BRA `(.L_x_70) ;  /* 0x00000000003c0947 */ /* 0x000fea0003800000 */
[----:B------:R-:W1:Y:S01]  /*3c00*/  S2R R2, SR_LANEID ;  /* 0x0000000000027919 */ /* 0x000e620000000000 */
[----:B------:R-:W-:Y:S01]  /*3c10*/  ULOP3.LUT UR8, URZ, UR8, URZ, 0x33, !UPT ;  /* 0x00000008ff087292 */ /* 0x000fe2000f8e33ff */
[----:B------:R-:W-:Y:S02]  /*3c20*/  VOTEU.ANY UR7, UPT, PT ;  /* 0x0000000000077886 */ /* 0x000fe400038e0100 */
[----:B------:R-:W-:-:S03]  /*3c30*/  UFLO.U32 UR7, UR7 ;  /* 0x00000007000772bd */ /* 0x000fc600080e0000 */
[----:B------:R-:W-:-:S04]  /*3c40*/  IMAD.U32 R0, RZ, RZ, UR8 ;  /* 0x00000008ff007e24 */ /* 0x000fc8000f8e00ff */
[----:B------:R2:W4:Y:S02]  /*3c50*/  REDUX UR6, R0 ;  /* 0x00000000000673c4 */ /* 0x0005240000000000 */
[----:B------:R1:W-:Y:S02]  /*3c60*/  UTCATOMSWS.AND URZ, UR8 ;  /* 0x0000000800ff79e3 */ /* 0x0003e40008000000 */
[----:B-1----:R-:W-:Y:S02]  /*3c70*/  ISETP.EQ.U32.AND P0, PT, R2, UR7, PT ;  /* 0x0000000702007c0c */ /* 0x002fe4000bf02070 */
[----:B--2---:R-:W-:Y:S02]  /*3c80*/  LOP3.LUT R0, RZ, UR5, RZ, 0x33, !PT ;  /* 0x00000005ff007c12 */ /* 0x004fe4000f8e33ff */
[----:B----4-:R-:W-:Y:S02]  /*3c90*/  MOV R2, UR6 ;  /* 0x0000000600027c02 */ /* 0x010fe40008000f00 */
[----:B------:R-:W1:Y:S07]  /*3ca0*/  REDUX UR5, R0 ;  /* 0x00000000000573c4 */ /* 0x000e6e0000000000 */
[----:B------:R2:W-:Y:S01]  /*3cb0*/  @P0 ATOMS.AND RZ, [UR4+0x14], R2 ;  /* 0x00001402ffff098c */ /* 0x0005e2000a800004 */
[----:B-1----:R-:W-:-:S05]  /*3cc0*/  IMAD.U32 R0, RZ, RZ, UR5 ;  /* 0x00000005ff007e24 */ /* 0x002fca000f8e00ff */
[----:B------:R2:W-:Y:S01]  /*3cd0*/  @P0 ATOMS.AND RZ, [UR4+0x18], R0 ;  /* 0x00001800ffff098c */ /* 0x0005e2000a800004 */
[----:B------:R-:W-:Y:S05]  /*3ce0*/  BRA `(.L_x_71) ;  /* 0x0000000000147947 */ /* 0x000fea0003800000 */
.L_x_70:
[----:B------:R-:W-:Y:S02]  /*3cf0*/  MOV R2, 0x3d10 ;  /* 0x00003d1000027802 */ /* 0x000fe40000000f00 */
[----:B---3-5:R-:W-:Y:S05]  /*3d00*/  CALL.REL.NOINC `($__internal_0_$__cuda_sm10x_tcgen05_guardrail_trap_col_being_dealloced_not_returned_by_alloc) ;  /* 0x0000005c00987944 */ /* 0x028fea0003c00000 */
[----:B------:R-:W-:Y:S05]  /*3d10*/  BRA `(.L_x_71) ;  /* 0x0000000000087947 */ /* 0x000fea0003800000 */
.L_x_69:
[----:B------:R-:W-:Y:S02]  /*3d20*/  MOV R2, 0x3d40 ;  /* 0x00003d4000027802 */ /* 0x000fe40000000f00 */
[----:B---3-5:R-:W-:Y:S05]  /*3d30*/  CALL.REL.NOINC `($__internal_2_$__cuda_sm10x_tcgen05_guardrail_trap_unallocated_columns_being_dealloced) ;  /* 0x0000005c00a47944 */ /* 0x028fea0003c00000 */
.L_x_71:
[----:B------:R-:W-:Y:S01]  /*3d40*/  NOP ;  /* 0x0000000000007918 */ /* 0x000fe20000000000 */
[----:B------:R-:W-:Y:S05]  /*3d50*/  EXIT ;  /* 0x000000000000794d */ /* 0x000fea0003800000 */
.L_x_53:
[----:B------:R-:W-:-:S09]  /*3d60*/  UISETP.NE.OR UP4, UPT, UR5, 0x3, !UP4 ;  /* 0x000000030500788c */ /* 0x000fd2000e785670 */
[----:B------:R-:W-:Y:S05]  /*3d70*/  BRA.U UP4, `(.L_x_72) ;  /* 0x0000000d04fc7547 */ /* 0x000fea000b800000 */
[----:B------:R-:W1:Y:S01]  /*3d80*/  LDC R0, c[0x0][0xb30] ;  /* 0x0002cc00ff007b82 */ /* 0x000e620000000800 */
[----:B------:R-:W-:Y:S01]  /*3d90*/  UMOV UR4, 0x400 ;  /* 0x0000040000047882 */ /* 0x000fe20000000000 */
[----:B------:R-:W-:Y:S01]  /*3da0*/  HFMA2 R31, -RZ, RZ, 0, 0 ;  /* 0x00000000ff1f7431 */ /* 0x000fe200000001ff */
[----:B------:R-:W-:Y:S01]  /*3db0*/  ULEA UR4, UR37, UR4, 0x18 ;  /* 0x0000000425047291 */ /* 0x000fe2000f8ec0ff */
[----:B------:R-:W-:Y:S01]  /*3dc0*/  IMAD.MOV.U32 R33, RZ, RZ, 0x1 ;  /* 0x00000001ff217424 */ /* 0x000fe200078e00ff */
[----:B------:R-:W-:Y:S01]  /*3dd0*/  MOV R29, 0x2000 ;  /* 0x00002000001d7802 */ /* 0x000fe20000000f00 */
[----:B------:R-:W-:Y:S01]  /*3de0*/  IMAD.MOV.U32 R32, RZ, RZ, RZ ;  /* 0x000000ffff207224 */ /* 0x000fe200078e00ff */
[----:B------:R-:W-:Y:S01]  /*3df0*/  UIADD3 UR5, UPT, UPT, UR4, 0x38, URZ ;  /* 0x0000003804057890 */ /* 0x000fe2000fffe0ff */
[----:B------:R-:W2:Y:S01]  /*3e00*/  LDC R28, c[0x0][0x370] ;  /* 0x0000dc00ff1c7b82 */ /* 0x000ea20000000800 */
[----:B------:R-:W-:Y:S02]  /*3e10*/  UPLOP3.LUT UP0, UPT, UPT, UPT, UPT, 0x40, 0x4 ;  /* 0x000000000004789c */ /* 0x000fe40003f0e870 */
[----:B------:R-:W-:-:S02]  /*3e20*/  UIADD3 UR33, UPT, UPT, UR4, 0x20, URZ ;  /* 0x0000002004217890 */ /* 0x000fc4000fffe0ff */
[----:B------:R-:W-:Y:S02]  /*3e30*/  UIADD3 UR25, UPT, UPT, UR4, 0x28, URZ ;  /* 0x0000002804197890 */ /* 0x000fe4000fffe0ff */
[----:B------:R-:W-:Y:S01]  /*3e40*/  UIADD3 UR17, UPT, UPT, UR4, 0x30, URZ ;  /* 0x0000003004117890 */ /* 0x000fe2000fffe0ff */
[----:B------:R-:W3:Y:S01]  /*3e50*/  LDC R3, c[0x0][0xb0c] ;  /* 0x0002c300ff037b82 */ /* 0x000ee20000000800 */
[----:B------:R-:W-:-:S07]  /*3e60*/  UPRMT UR5, UR37, 0x654, UR5 ;  /* 0x0000065425057896 */ /* 0x000fce0008000005 */
[----:B------:R-:W4:Y:S01]  /*3e70*/  LDC R22, c[0x0][0xb20] ;  /* 0x0002c800ff167b82 */ /* 0x000f220000000800 */
[----:B-1----:R-:W-:-:S07]  /*3e80*/  ISETP.NE.AND P1, PT, R0, 0x1, PT ;  /* 0x000000010000780c */ /* 0x002fce0003f25270 */
[----:B------:R-:W1:Y:S08]  /*3e90*/  LDC.64 R34, c[0x0][0x348] ;  /* 0x0000d200ff227b82 */ /* 0x000e700000000a00 */
[----:B------:R-:W1:Y:S08]  /*3ea0*/  LDC.64 R14, c[0x0][0x888] ;  /* 0x00022200ff0e7b82 */ /* 0x000e700000000a00 */
[----:B------:R-:W1:Y:S08]  /*3eb0*/  LDC.64 R18, c[0x0][0xb10] ;  /* 0x0002c400ff127b82 */ /* 0x000e700000000a00 */
[----:B------:R-:W1:Y:S08]  /*3ec0*/  LDC.64 R6, c[0x0][0xb18] ;  /* 0x0002c600ff067b82 */ /* 0x000e700000000a00 */
[----:B------:R-:W1:Y:S08]  /*3ed0*/  LDC.64 R4, c[0x0][0xb28] ;  /* 0x0002ca00ff047b82 */ /* 0x000e700000000a00 */
[----:B------:R-:W1:Y:S08]  /*3ee0*/  LDC.64 R16, c[0x0][0x890] ;  /* 0x00022400ff107b82 */ /* 0x000e700000000a00 */
[----:B--234-:R-:W1:Y:S02]  /*3ef0*/  LDC R23, c[0x0][0x374] ;  /* 0x0000dd00ff177b82 */ /* 0x01ce640000000800 */
.L_x_83:
[C---:B------:R-:W-:Y:S02]  /*3f00*/  LEA R0, R32.reuse, UR4, 0x3 ;  /* 0x0000000420007c11 */ /* 0x040fe4000f8e18ff */
[----:B------:R-:W-:Y:S02]  /*3f10*/  SHF.L.U32 R2, R31, 0x1f, RZ ;  /* 0x0000001f1f027819 */ /* 0x000fe400000006ff */
[----:B------:R-:W-:Y:S02]  /*3f20*/  LEA R24, R32, UR4, 0x4 ;  /* 0x0000000420187c11 */ /* 0x000fe4000f8e20ff */
[----:B--2---:R-:W2:Y:S02]  /*3f30*/  SYNCS.PHASECHK.TRANS64.TRYWAIT P0, [R0+URZ+0x70], R2 ;  /* 0x00007002000075a7 */ /* 0x004ea400080011ff */
[----:B--2---:R-:W-:Y:S05]  /*3f40*/  @!P0 BRA `(.L_x_73) ;  /* 0x0000005400b88947 */ /* 0x004fea0003800000 */
.L_x_159:
[----:B------:R-:W-:Y:S01]  /*3f50*/  ISETP.GE.AND P0, PT, R40, 0x1, PT ;  /* 0x000000012800780c */ /* 0x000fe20003f06270 */
[----:B------:R-:W3:Y:S01]  /*3f60*/  LDS.128 R24, [R24+0x100] ;  /* 0x0001000018187984 */ /* 0x000ee20000000c00 */
[----:B--2---:R-:W-:Y:S01]  /*3f70*/  VIADD R0, R0, 0x80 ;  /* 0x0000008000007836 */ /* 0x004fe20000000000 */
[----:B------:R-:W-:Y:S01]  /*3f80*/  @!PT LDS RZ, [RZ] ;  /* 0x00000000fffff984 */ /* 0x000fe20000000800 */
[----:B------:R-:W-:Y:S01]  /*3f90*/  @!PT LDS RZ, [RZ] ;  /* 0x00000000fffff984 */ /* 0x000fe20000000800 */
[----:B------:R-:W-:Y:S01]  /*3fa0*/  @!PT LDS RZ, [RZ] ;  /* 0x00000000fffff984 */ /* 0x000fe20000000800 */
[----:B------:R-:W-:Y:S01]  /*3fb0*/  @!PT LDS RZ, [RZ] ;  /* 0x00000000fffff984 */ /* 0x000fe20000000800 */
[----:B------:R2:W-:Y:S06]  /*3fc0*/  MEMBAR.ALL.CTA ;  /* 0x0000000000007992 */ /* 0x0005ec0000008000 */
[----:B--2---:R-:W2:Y:S01]  /*3fd0*/  FENCE.VIEW.ASYNC.S ;  /* 0x00000000000073c6 */ /* 0x004ea20000000000 */
[----:B------:R-:W-:Y:S04]  /*3fe0*/  PRMT R0, RZ, 0x654, R0 ;  /* 0x00000654ff007816 */ /* 0x000fe80000000000 */
[----:B--2---:R2:W-:Y:S01]  /*3ff0*/  SYNCS.ARRIVE.TRANS64.RED.A1T0 RZ, [R0+URZ], RZ ;  /* 0x000000ff00ff79a7 */ /* 0x0045e200081004ff */
[----:B---3--:R-:W-:Y:S11]  /*4000*/  LOP3.LUT P3, RZ, R26, 0x1, RZ, 0xc0, !PT ;  /* 0x000000011aff7812 */ /* 0x008ff6000786c0ff */
[----:B------:R-:W-:Y:S02]  /*4010*/  @!UPT UIADD3 URZ, UPT, UPT, URZ, URZ, URZ ;  /* 0x000000fffffff290 */ /* 0x000fe4000fffe0ff */
[----:B------:R-:W-:Y:S02]  /*4020*/  @P3 MOV R11, R24 ;  /* 0x00000018000b3202 */ /* 0x000fe40000000f00 */
[----:B------:R-:W-:Y:S01]  /*4030*/  @P3 LOP3.LUT R10, R25, 0xffff, RZ, 0xc0, !PT ;  /* 0x0000ffff190a3812 */ /* 0x000fe200078ec0ff */
[----:B--2---:R-:W-:Y:S06]  /*4040*/  @!P0 BRA `(.L_x_74) ;  /* 0x0000000000a48947 */ /* 0x004fec0003800000 */
[-C--:B-1----:R-:W-:Y:S01]  /*4050*/  IMAD.HI.U32 R0, R23, R7.reuse, RZ ;  /* 0x0000000717007227 */ /* 0x082fe200078e00ff */
[----:B------:R-:W-:Y:S02]  /*4060*/  ISETP.NE.AND P0, PT, R6, 0x1, PT ;  /* 0x000000010600780c */ /* 0x000fe40003f05270 */
[----:B------:R-:W-:Y:S01]  /*4070*/  ISETP.NE.AND P2, PT, R40, 0x1, PT ;  /* 0x000000012800780c */ /* 0x000fe20003f45270 */
[----:B------:R-:W-:Y:S01]  /*4080*/  IMAD.HI.U32 R9, R28, R18, RZ ;  /* 0x000000121c097227 */ /* 0x000fe200078e00ff */
[----:B------:R-:W-:Y:S02]  /*4090*/  SHF.R.U32.HI R0, RZ, R22, R0 ;  /* 0x00000016ff007219 */ /* 0x000fe40000011600 */
[----:B------:R-:W-:Y:S01]  /*40a0*/  ISETP.NE.AND P4, PT, R3, 0x1, PT ;  /* 0x000000010300780c */ /* 0x000fe20003f85270 */
[----:B------:R-:W-:Y:S01]  /*40b0*/  IMAD.HI.U32 R13, R10, R7, RZ ;  /* 0x000000070a0d7227 */ /* 0x000fe200078e00ff */
[----:B------:R-:W-:Y:S02]  /*40c0*/  SHF.R.U32.HI R9, RZ, R19, R9 ;  /* 0x00000013ff097219 */ /* 0x000fe40000011609 */
[----:B------:R-:W-:Y:S01]  /*40d0*/  SEL R0, R23, R0, !P0 ;  /* 0x0000000017007207 */ /* 0x000fe20004000000 */
[----:B------:R-:W-:Y:S01]  /*40e0*/  IMAD.HI.U32 R12, R11, R18, RZ ;  /* 0x000000120b0c7227 */ /* 0x000fe200078e00ff */
[----:B------:R-:W-:Y:S03]  /*40f0*/  SEL R9, R28, R9, !P4 ;  /* 0x000000091c097207 */ /* 0x000fe60006000000 */
[-C--:B------:R-:W-:Y:S01]  /*4100*/  IMAD.HI.U32 R8, R0, R4.reuse, RZ ;  /* 0x0000000400087227 */ /* 0x080fe200078e00ff */
[----:B------:R-:W-:Y:S03]  /*4110*/  SHF.R.U32.HI R12, RZ, R19, R12 ;  /* 0x00000013ff0c7219 */ /* 0x000fe6000001160c */
[----:B------:R-:W-:Y:S01]  /*4120*/  IMAD.HI.U32 R2, R9, R4, RZ ;  /* 0x0000000409027227 */ /* 0x000fe200078e00ff */
[-C--:B------:R-:W-:Y:S02]  /*4130*/  @P2 SHF.R.U32.HI R0, RZ, R5.reuse, R8 ;  /* 0x00000005ff002219 */ /* 0x080fe40000011608 */
[----:B------:R-:W-:Y:S02]  /*4140*/  SHF.R.U32.HI R8, RZ, R22, R13 ;  /* 0x00000016ff087219 */ /* 0x000fe4000001160d */
[----:B------:R-:W-:Y:S01]  /*4150*/  @P2 SHF.R.U32.HI R9, RZ, R5, R2 ;  /* 0x00000005ff092219 */ /* 0x000fe20000011602 */
[----:B------:R-:W-:Y:S01]  /*4160*/  IMAD R0, R40, R0, RZ ;  /* 0x0000000028007224 */ /* 0x000fe200078e02ff */
[----:B------:R-:W-:Y:S02]  /*4170*/  SEL R8, R10, R8, !P0 ;  /* 0x000000080a087207 */ /* 0x000fe40004000000 */
[----:B------:R-:W-:Y:S01]  /*4180*/  SEL R2, R11, R12, !P4 ;  /* 0x0000000c0b027207 */ /* 0x000fe20006000000 */
[----:B------:R-:W-:Y:S01]  /*4190*/  IMAD R12, R40, R9, RZ ;  /* 0x00000009280c7224 */ /* 0x000fe200078e02ff */
[C---:B------:R-:W-:Y:S01]  /*41a0*/  ISETP.GE.AND P0, PT, R8.reuse, R0, PT ;  /* 0x000000000800720c */ /* 0x040fe20003f06270 */
[----:B------:R-:W-:Y:S03]  /*41b0*/  IMAD.HI.U32 R0, R8, R4, RZ ;  /* 0x0000000408007227 */ /* 0x000fe600078e00ff */
[----:B------:R-:W-:Y:S02]  /*41c0*/  ISETP.GE.OR P0, PT, R2, R12, P0 ;  /* 0x0000000c0200720c */ /* 0x000fe40000706670 */
[-C--:B------:R-:W-:Y:S04]  /*41d0*/  SHF.R.U32.HI R0, RZ, R5.reuse, R0 ;  /* 0x00000005ff007219 */ /* 0x080fe80000011600 */
[----:B------:R-:W-:Y:S05]  /*41e0*/  SEL R13, R8, R0, !P2 ;  /* 0x00000000080d7207 */ /* 0x000fea0005000000 */
[----:B------:R-:W-:Y:S02]  /*41f0*/  IMAD.MOV R12, RZ, RZ, -R13 ;  /* 0x000000ffff0c7224 */ /* 0x000fe400078e0a0d */
[----:B------:R-:W-:Y:S04]  /*4200*/  @!P0 IMAD.HI.U32 R0, R2, R4, RZ ;  /* 0x0000000402008227 */ /* 0x000fe800078e00ff */
[----:B------:R-:W-:Y:S01]  /*4210*/  IMAD R12, R40, R12, R8 ;  /* 0x0000000c280c7224 */ /* 0x000fe200078e0208 */
[----:B------:R-:W-:Y:S04]  /*4220*/  @!P0 SHF.R.U32.HI R0, RZ, R5, R0 ;  /* 0x00000005ff008219 */ /* 0x000fe80000011600 */
[----:B------:R-:W-:Y:S04]  /*4230*/  @!P0 SEL R0, R2, R0, !P2 ;  /* 0x0000000002008207 */ /* 0x000fe80005000000 */
[----:B------:R-:W-:Y:S01]  /*4240*/  @!P0 IADD3 R13, PT, PT, R13, -R0, RZ ;  /* 0x800000000d0d8210 */ /* 0x000fe20007ffe0ff */
[----:B------:R-:W-:Y:S01]  /*4250*/  @!P0 IMAD R0, R9, R12, R0 ;  /* 0x0000000c09008224 */ /* 0x000fe200078e0200 */
[----:B------:R-:W-:Y:S01]  /*4260*/  IADD3 R9, PT, PT, -R8, RZ, RZ ;  /* 0x000000ff08097210 */ /* 0x000fe20007ffe1ff */
[--C-:B------:R-:W-:Y:S02]  /*4270*/  IMAD.MOV R12, RZ, RZ, -R2.reuse ;  /* 0x000000ffff0c7224 */ /* 0x100fe400078e0a02 */
[----:B------:R-:W-:Y:S02]  /*4280*/  @!P0 IMAD R8, R13, R40, R2 ;  /* 0x000000280d088224 */ /* 0x000fe400078e0202 */
[----:B------:R-:W-:Y:S02]  /*4290*/  @!P0 IMAD.MOV.U32 R2, RZ, RZ, R0 ;  /* 0x000000ffff028224 */ /* 0x000fe400078e0000 */
[----:B------:R-:W-:Y:S02]  /*42a0*/  IMAD R11, R3, R12, R11 ;  /* 0x0000000c030b7224 */ /* 0x000fe400078e020b */
[----:B------:R-:W-:Y:S02]  /*42b0*/  IMAD R10, R6, R9, R10 ;  /* 0x00000009060a7224 */ /* 0x000fe400078e020a */
[----:B------:R-:W-:Y:S02]  /*42c0*/  IMAD R11, R2, R3, R11 ;  /* 0x00000003020b7224 */ /* 0x000fe400078e020b */
[----:B------:R-:W-:Y:S02]  /*42d0*/  IMAD R10, R8, R6, R10 ;  /* 0x00000006080a7224 */ /* 0x000fe400078e020a */
.L_x_74:
[----:B------:R-:W-:Y:S05]  /*42e0*/  BRA.U UP0, `(.L_x_75) ;  /* 0x0000000100107547 */ /* 0x000fea000b800000 */
[----:B------:R-:W-:Y:S04]  /*42f0*/  MOV R2, UR7 ;  /* 0x0000000700027c02 */ /* 0x000fe80008000f00 */
[----:B------:R-:W-:Y:S04]  /*4300*/  SHF.L.U32 R2, R2, 0x1f, RZ ;  /* 0x0000001f02027819 */ /* 0x000fe800000006ff */
[----:B------:R-:W2:Y:S02]  /*4310*/  SYNCS.PHASECHK.TRANS64.TRYWAIT P0, [UR4+0x68], R2 ;  /* 0x00006802ff0075a7 */ /* 0x000ea40008001104 */
[----:B--2---:R-:W-:Y:S05]  /*4320*/  @!P0 BRA `(.L_x_76) ;  /* 0x0000005000d48947 */ /* 0x004fea0003800000 */
.L_x_75:
[----:B-1----:R-:W-:Y:S02]  /*4330*/  ISETP.NE.U32.AND P0, PT, R16, RZ, PT ;  /* 0x000000ff1000720c */ /* 0x002fe40003f05070 */
[----:B------:R-:W-:Y:S02]  /*4340*/  R2UR UR35, R21 ;  /* 0x00000000152372ca */ /* 0x000fe400000e0000 */
[----:B------:R-:W-:Y:S02]  /*4350*/  R2UR UR34, R20 ;  /* 0x00000000142272ca */ /* 0x000fe400000e0000 */
[----:B------:R-:W-:Y:S02]  /*4360*/  ISETP.NE.AND.EX P0, PT, R17, RZ, PT, P0 ;  /* 0x000000ff1100720c */ /* 0x000fe40003f05300 */
[----:B------:R-:W-:Y:S02]  /*4370*/  ISETP.NE.U32.AND P2, PT, R16, RZ, PT ;  /* 0x000000ff1000720c */ /* 0x000fe40003f45070 */
[----:B------:R-:W-:Y:S02]  /*4380*/  SHF.L.U32 R20, R33, 0x1f, RZ ;  /* 0x0000001f21147819 */ /* 0x000fe400000006ff */
[----:B------:R-:W-:Y:S03]  /*4390*/  ISETP.NE.AND.EX P2, PT, R17, RZ, PT, P2 ;  /* 0x000000ff1100720c */ /* 0x000fe60003f45320 */
[----:B------:R-:W-:Y:S02]  /*43a0*/  USHF.L.U32 UR35, UR35, 0x7, URZ ;  /* 0x0000000723237899 */ /* 0x000fe400080006ff */
[----:B------:R-:W-:Y:S02]  /*43b0*/  USHF.L.U32 UR34, UR34, 0x7, URZ ;  /* 0x0000000722227899 */ /* 0x000fe400080006ff */
[----:B------:R-:W-:Y:S10]  /*43c0*/  @!P0 BRA `(.L_x_77) ;  /* 0x00000000002c8947 */ /* 0x000ff40003800000 */
[----:B------:R-:W-:Y:S01]  /*43d0*/  ISETP.NE.U32.AND P0, PT, R14, RZ, PT ;  /* 0x000000ff0e00720c */ /* 0x000fe20003f05070 */
[----:B------:R-:W-:Y:S03]  /*43e0*/  IMAD.MOV.U32 R88, RZ, RZ, 0x1 ;  /* 0x00000001ff587424 */ /* 0x000fe600078e00ff */
[----:B------:R-:W-:Y:S11]  /*43f0*/  ISETP.NE.AND.EX P0, PT, R15, RZ, PT, P0 ;  /* 0x000000ff0f00720c */ /* 0x000ff60003f05300 */
[----:B------:R-:W-:Y:S02]  /*4400*/  @!UPT UIADD3 URZ, UPT, UPT, URZ, URZ, URZ ;  /* 0x000000fffffff290 */ /* 0x000fe4000fffe0ff */
[----:B------:R-:W1:Y:S01]  /*4410*/  @P0 LDC.64 R8, c[0x0][0x888] ;  /* 0x00022200ff080b82 */ /* 0x000e620000000a00 */
[----:B--2---:R-:W-:Y:S04]  /*4420*/  @P0 IMAD R0, R16, UR36, RZ ;  /* 0x0000002410000c24 */ /* 0x004fe8000f8e02ff */
[----:B-1----:R-:W-:Y:S04]  /*4430*/  @P0 IMAD.WIDE R8, R0, 0x4, R8 ;  /* 0x0000000400080825 */ /* 0x002fe800078e0208 */
[----:B------:R-:W-:Y:S01]  /*4440*/  HFMA2 R0, -RZ, RZ, 0, 5.9604644775390625e-08 ;  /* 0x00000001ff007431 */ /* 0x000fe200000001ff */
[----:B-----5:R1:W5:Y:S04]  /*4450*/  @P0 LDG.E R49, desc[UR46][R8.64] ;  /* 0x0000002e08310981 */ /* 0x020368000c1e1900 */
[----:B------:R-:W-:Y:S01]  /*4460*/  @!P0 PRMT R88, R0, 0x7610, R88 ;  /* 0x0000761000588816 */ /* 0x000fe20000000058 */
[----:B-1----:R-:W3:Y:S06]  /*4470*/  @!P0 LDC R49, c[0x0][0x880] ;  /* 0x00022000ff318b82 */ /* 0x002eec0000000800 */
.L_x_77:
[----:B---3-5:R-:W-:Y:S01]  /*4480*/  @!P2 FSETP.EQ.AND P0, PT, R49, RZ, PT ;  /* 0x000000ff3100a20b */ /* 0x028fe20003f02000 */
[----:B------:R-:W-:Y:S01]  /*4490*/  @!UPT UIADD3 URZ, UPT, UPT, URZ, URZ, URZ ;  /* 0x000000fffffff290 */ /* 0x000fe2000fffe0ff */
[----:B------:R-:W-:Y:S11]  /*44a0*/  @!P2 BRA `(.L_x_78) ;  /* 0x000000000018a947 */ /* 0x000ff60003800000 */
[----:B------:R-:W-:Y:S02]  /*44b0*/  LOP3.LUT P2, RZ, R88, 0xff, RZ, 0xc0, !PT ;  /* 0x000000ff58ff7812 */ /* 0x000fe4000784c0ff */
[----:B------:R-:W-:Y:S04]  /*44c0*/  ISETP.NE.U32.AND P0, PT, R14, RZ, PT ;  /* 0x000000ff0e00720c */ /* 0x000fe80003f05070 */
[----:B------:R-:W-:Y:S04]  /*44d0*/  ISETP.NE.AND.EX P0, PT, R15, RZ, PT, P0 ;  /* 0x000000ff0f00720c */ /* 0x000fe80003f05300 */
[----:B------:R-:W-:Y:S03]  /*44e0*/  PLOP3.LUT P0, PT, P0, PT, PT, 0x8, 0x80 ;  /* 0x000000000080781c */ /* 0x000fe6000070e170 */
[----:B------:R-:W-:Y:S11]  /*44f0*/  @P2 FSETP.EQ.AND P0, PT, R49, RZ, PT ;  /* 0x000000ff3100220b */ /* 0x000ff60003f02000 */
[----:B------:R-:W-:Y:S02]  /*4500*/  @!UPT UIADD3 URZ, UPT, UPT, URZ, URZ, URZ ;  /* 0x000000fffffff290 */ /* 0x000fe4000fffe0ff */
.L_x_78:
[----:B------:R-:W1:Y:S01]  /*4510*/  SYNCS.PHASECHK.TRANS64.TRYWAIT P2, [UR4+0x40], R20 ;  /* 0x00004014ff0075a7 */ /* 0x000e620008041104 */
[----:B------:R-:W-:Y:S04]  /*4520*/  ELECT P4, URZ, PT ;  /* 0x0000000000ff782f */ /* 0x000fe80003880000 */
[----:B------:R-:W-:Y:S11]  /*4530*/  PLOP3.LUT P4, PT, P0, P4, PT, 0xf2, 0x2f ;  /* 0x00000000002f781c */ /* 0x000ff60000789e72 */
[----:B------:R-:W-:Y:S02]  /*4540*/  @!UPT UIADD3 URZ, UPT, UPT, URZ, URZ, URZ ;  /* 0x000000fffffff290 */ /* 0x000fe4000fffe0ff */
[----:B------:R-:W-:Y:S05]  /*4550*/  @!P4 IADD3 R8, P0, PT, R34, 0x580, RZ ;  /* 0x000005802208c810 */ /* 0x000fea0007f1e0ff */
[----:B--2---:R-:W-:Y:S01]  /*4560*/  @!P4 IMAD.X R2, RZ, RZ, R35, P0 ;  /* 0x000000ffff02c224 */ /* 0x004fe200000e0623 */
[----:B-1----:R-:W-:Y:S07]  /*4570*/  @!P2 BRA `(.L_x_79) ;  /* 0x000000500058a947 */ /* 0x002fee0003800000 */
.L_x_162:
[----:B------:R-:W-:Y:S01]  /*4580*/  @!P4 R2UR UR8, R8 ;  /* 0x000000000808c2ca */ /* 0x000fe200000e0000 */
[----:B------:R-:W-:Y:S01]  /*4590*/  VOTEU.ALL UP0, P4 ;  /* 0x0000000000ff7886 */ /* 0x000fe20002000000 */
[----:B------:R-:W-:Y:S01]  /*45a0*/  @!P4 R2UR UR6, R2 ;  /* 0x000000000206c2ca */ /* 0x000fe200000e0000 */
[----:B-1----:R-:W-:Y:S01]  /*45b0*/  @!P4 IMAD.MOV.U32 R0, RZ, RZ, 0x2000 ;  /* 0x00002000ff00c424 */ /* 0x002fe200078e00ff */
[----:B------:R-:W-:Y:S02]  /*45c0*/  UMOV UR9, 0x10000000 ;  /* 0x1000000000097882 */ /* 0x000fe40000000000 */
[----:B------:R-:W-:Y:S01]  /*45d0*/  @!UP0 UIADD3 UR32, UPT, UPT, UR4, 0x200, URZ ;  /* 0x0000020004208890 */ /* 0x000fe2000fffe0ff */
[----:B------:R-:W-:Y:S06]  /*45e0*/  VOTEU.ALL UP0, P4 ;  /* 0x0000000000ff7886 */ /* 0x000fec0002000000 */
[----:B------:R-:W-:Y:S01]  /*45f0*/  IMAD.U32 R8, RZ, RZ, UR8 ;  /* 0x00000008ff087e24 */ /* 0x000fe2000f8e00ff */
[----:B------:R-:W-:Y:S01]  /*4600*/  UMOV UR8, 0x0 ;  /* 0x0000000000087882 */ /* 0x000fe20000000000 */
[----:B------:R-:W-:Y:S01]  /*4610*/  IMAD.U32 R9, RZ, RZ, UR6 ;  /* 0x00000006ff097e24 */ /* 0x000fe2000f8e00ff */
[----:B------:R-:W-:Y:S02]  /*4620*/  UPRMT UR6, UR37, 0x654, UR33 ;  /* 0x0000065425067896 */ /* 0x000fe40008000021 */
[----:B------:R-:W-:Y:S02]  /*4630*/  @!P4 R2UR UR10, R8 ;  /* 0x00000000080ac2ca */ /* 0x000fe400000e0000 */
[----:B------:R-:W-:Y:S02]  /*4640*/  @!P4 R2UR UR11, R9 ;  /* 0x00000000090bc2ca */ /* 0x000fe400000e0000 */
[----:B------:R-:W-:Y:S05]  /*4650*/  @!P4 IADD3 R8, P0, PT, R34, 0x580, RZ ;  /* 0x000005802208c810 */ /* 0x000fea0007f1e0ff */
[----:B------:R-:W-:Y:S06]  /*4660*/  @!P4 IMAD.X R2, RZ, RZ, R35, P0 ;  /* 0x000000ffff02c224 */ /* 0x000fec00000e0623 */
[----:B------:R1:W-:Y:S01]  /*4670*/  @!UP0 UTMALDG.3D [UR32], [UR10], desc[UR8] ;  /* 0x000008200a0085b4 */ /* 0x0003e20008011000 */
[----:B------:R1:W-:Y:S01]  /*4680*/  @!P4 SYNCS.ARRIVE.TRANS64.RED.A0TR RZ, [UR4+0x20], R0 ;  /* 0x00002000ffffc9a7 */ /* 0x0003e20008300404 */
[----:B------:R-:W-:Y:S01]  /*4690*/  SYNCS.ARRIVE.TRANS64.RED.A1T0 RZ, [UR6], RZ ;  /* 0x000000ffffff79a7 */ /* 0x000fe20008100406 */
[----:B------:R-:W2:Y:S02]  /*46a0*/  SYNCS.PHASECHK.TRANS64.TRYWAIT P2, [UR4+0x48], R20 ;  /* 0x00004814ff0075a7 */ /* 0x000ea40008041104 */
[----:B-12---:R-:W-:Y:S05]  /*46b0*/  @!P2 BRA `(.L_x_80) ;  /* 0x000000500020a947 */ /* 0x006fea0003800000 */
.L_x_164:
[----:B------:R-:W-:Y:S01]  /*46c0*/  @!P4 R2UR UR8, R8 ;  /* 0x000000000808c2ca */ /* 0x000fe200000e0000 */
[----:B------:R-:W-:Y:S01]  /*46d0*/  VOTEU.ALL UP0, P4 ;  /* 0x0000000000ff7886 */ /* 0x000fe20002000000 */
[----:B------:R-:W-:Y:S01]  /*46e0*/  @!P4 R2UR UR6, R2 ;  /* 0x000000000206c2ca */ /* 0x000fe200000e0000 */
[----:B-1----:R-:W-:Y:S01]  /*46f0*/  @!P4 IMAD.MOV.U32 R0, RZ, RZ, 0x2000 ;  /* 0x00002000ff00c424 */ /* 0x002fe200078e00ff */
[----:B------:R-:W-:Y:S01]  /*4700*/  UMOV UR9, 0x10000000 ;  /* 0x1000000000097882 */ /* 0x000fe20000000000 */
[----:B------:R-:W-:Y:S01]  /*4710*/  UMOV UR27, UR35 ;  /* 0x00000023001b7c82 */ /* 0x000fe20008000000 */
[----:B------:R-:W-:Y:S02]  /*4720*/  @!UP0 UIADD3 UR26, UPT, UPT, UR34, 0x20, URZ ;  /* 0x00000020221a8890 */ /* 0x000fe4000fffe0ff */
[----:B------:R-:W-:Y:S01]  /*4730*/  @!UP0 UIADD3 UR24, UPT, UPT, UR4, 0x2200, URZ ;  /* 0x0000220004188890 */ /* 0x000fe2000fffe0ff */
[----:B------:R-:W-:Y:S01]  /*4740*/  VOTEU.ALL UP0, P4 ;  /* 0x0000000000ff7886 */ /* 0x000fe20002000000 */
[----:B------:R-:W-:Y:S03]  /*4750*/  UMOV UR28, UR36 ;  /* 0x00000024001c7c82 */ /* 0x000fe60008000000 */
        /* <DEDUP_REMOVED lines=13> */
.L_x_166:
[----:B------:R-:W2:Y:S01]  /*4830*/  LDC.64 R12, c[0x0][0xb18] ;  /* 0x0002c600ff0c7b82 */ /* 0x000ea20000000a00 */
[----:B------:R-:W-:Y:S01]  /*4840*/  @!P4 R2UR UR6, R2 ;  /* 0x000000000206c2ca */ /* 0x000fe200000e0000 */
[----:B------:R-:W-:Y:S01]  /*4850*/  VOTEU.ALL UP0, P4 ;  /* 0x0000000000ff7886 */ /* 0x000fe20002000000 */
[----:B------:R-:W-:Y:S01]  /*4860*/  @!P4 R2UR UR8, R8 ;  /* 0x000000000808c2ca */ /* 0x000fe200000e0000 */
[----:B-1----:R-:W-:Y:S01]  /*4870*/  @!P4 IMAD.MOV.U32 R0, RZ, RZ, 0x2000 ;  /* 0x00002000ff00c424 */ /* 0x002fe200078e00ff */
[----:B------:R-:W-:Y:S03]  /*4880*/  UMOV UR9, 0x10000000 ;  /* 0x1000000000097882 */ /* 0x000fe60000000000 */
[----:B------:R-:W1:Y:S01]  /*4890*/  @!P1 LDC R2, c[0x0][0xb0c] ;  /* 0x0002c300ff029b82 */ /* 0x000e620000000800 */
[----:B------:R-:W-:Y:S01]  /*48a0*/  @!UP0 UIADD3 UR18, UPT, UPT, UR34, 0x40, URZ ;  /* 0x0000004022128890 */ /* 0x000fe2000fffe0ff */
[----:B------:R-:W-:Y:S01]  /*48b0*/  @P3 SHF.R.U32.HI R30, RZ, 0x10, R25 ;  /* 0x00000010ff1e3819 */ /* 0x000fe20000011619 */
[----:B------:R-:W-:Y:S01]  /*48c0*/  @!UP0 UIADD3 UR16, UPT, UPT, UR4, 0x4200, URZ ;  /* 0x0000420004108890 */ /* 0x000fe2000fffe0ff */
[----:B------:R-:W-:Y:S01]  /*48d0*/  VIADD R32, R32, 0x1 ;  /* 0x0000000120207836 */ /* 0x000fe20000000000 */
[----:B------:R-:W-:Y:S01]  /*48e0*/  VOTEU.ALL UP0, P4 ;  /* 0x0000000000ff7886 */ /* 0x000fe20002000000 */
[----:B------:R-:W-:Y:S01]  /*48f0*/  UMOV UR19, UR35 ;  /* 0x0000002300137c82 */ /* 0x000fe20008000000 */
[----:B------:R-:W-:Y:S01]  /*4900*/  UMOV UR20, UR36 ;  /* 0x0000002400147c82 */ /* 0x000fe20008000000 */
[----:B------:R-:W-:Y:S01]  /*4910*/  IMAD.U32 R9, RZ, RZ, UR6 ;  /* 0x00000006ff097e24 */ /* 0x000fe2000f8e00ff */
[----:B------:R-:W-:Y:S01]  /*4920*/  UPRMT UR6, UR37, 0x654, UR17 ;  /* 0x0000065425067896 */ /* 0x000fe20008000011 */
[----:B------:R-:W-:Y:S01]  /*4930*/  IMAD.U32 R8, RZ, RZ, UR8 ;  /* 0x00000008ff087e24 */ /* 0x000fe2000f8e00ff */
[----:B------:R-:W-:Y:S02]  /*4940*/  UMOV UR8, 0x0 ;  /* 0x0000000000087882 */ /* 0x000fe40000000000 */
[----:B------:R-:W-:Y:S02]  /*4950*/  @!P4 R2UR UR11, R9 ;  /* 0x00000000090bc2ca */ /* 0x000fe400000e0000 */
[----:B------:R-:W-:Y:S02]  /*4960*/  @!P4 R2UR UR10, R8 ;  /* 0x00000000080ac2ca */ /* 0x000fe400000e0000 */
[----:B------:R-:W3:Y:S11]  /*4970*/  LDC.64 R8, c[0x0][0xb10] ;  /* 0x0002c400ff087b82 */ /* 0x000ef60000000a00 */
[----:B------:R4:W-:Y:S01]  /*4980*/  @!UP0 UTMALDG.3D [UR16], [UR10], desc[UR8] ;  /* 0x000008100a0085b4 */ /* 0x0009e20008011000 */
[----:B------:R5:W-:Y:S01]  /*4990*/  @!P4 SYNCS.ARRIVE.TRANS64.RED.A0TR RZ, [UR4+0x30], R0 ;  /* 0x00003000ffffc9a7 */ /* 0x000be20008300404 */
[C---:B---3--:R-:W-:Y:S01]  /*49a0*/  @!P1 IMAD.HI.U32 R8, R11.reuse, R8, RZ ;  /* 0x000000080b089227 */ /* 0x048fe200078e00ff */
[----:B--2---:R-:W-:Y:S02]  /*49b0*/  @!P1 ISETP.NE.AND P0, PT, R12, 0x1, PT ;  /* 0x000000010c00980c */ /* 0x004fe40003f05270 */
[----:B-1----:R-:W-:Y:S01]  /*49c0*/  @!P1 ISETP.NE.AND P2, PT, R2, 0x1, PT ;  /* 0x000000010200980c */ /* 0x002fe20003f45270 */
[----:B------:R-:W-:Y:S01]  /*49d0*/  SYNCS.ARRIVE.TRANS64.RED.A1T0 RZ, [UR6], RZ ;  /* 0x000000ffffff79a7 */ /* 0x000fe20008100406 */
[C---:B------:R-:W-:Y:S01]  /*49e0*/  @!P1 IMAD.HI.U32 R13, R10.reuse, R13, RZ ;  /* 0x0000000d0a0d9227 */ /* 0x040fe200078e00ff */
[----:B------:R-:W-:Y:S04]  /*49f0*/  @!P1 SHF.R.U32.HI R8, RZ, R9, R8 ;  /* 0x00000009ff089219 */ /* 0x000fe80000011608 */
[----:B------:R-:W-:Y:S01]  /*4a00*/  @!P1 SEL R8, R11, R8, !P2 ;  /* 0x000000080b089207 */ /* 0x000fe20005000000 */
[----:B------:R-:W1:Y:S01]  /*4a10*/  SYNCS.PHASECHK.TRANS64.TRYWAIT P5, [UR4+0x58], R20 ;  /* 0x00005814ff0075a7 */ /* 0x000e6200080a1104 */
[----:B-----5:R-:W2:Y:S02]  /*4a20*/  @!P1 LDC R0, c[0x0][0xb20] ;  /* 0x0002c800ff009b82 */ /* 0x020ea40000000800 */
[----:B--2---:R-:W-:Y:S04]  /*4a30*/  @!P1 SHF.R.U32.HI R0, RZ, R0, R13 ;  /* 0x00000000ff009219 */ /* 0x004fe8000001160d */
[----:B------:R-:W-:Y:S05]  /*4a40*/  @!P1 SEL R9, R10, R0, !P0 ;  /* 0x000000000a099207 */ /* 0x000fea0004000000 */
[----:B------:R-:W-:Y:S02]  /*4a50*/  @!P1 IMAD.IADD R0, R9, 0x1, -R8 ;  /* 0x0000000109009824 */ /* 0x000fe400078e0a08 */
[----:B------:R-:W-:Y:S02]  /*4a60*/  @!P1 IMAD.IADD R8, R8, 0x1, -R9 ;  /* 0x0000000108089824 */ /* 0x000fe400078e0a09 */
[----:B------:R-:W-:Y:S02]  /*4a70*/  @!P1 IMAD R11, R0, R2, R11 ;  /* 0x00000002000b9224 */ /* 0x000fe400078e020b */
[----:B------:R-:W-:Y:S01]  /*4a80*/  @!P1 IMAD R10, R8, R12, R10 ;  /* 0x0000000c080a9224 */ /* 0x000fe200078e020a */
[----:B-1--4-:R-:W-:Y:S06]  /*4a90*/  @!P5 BRA `(.L_x_82) ;  /* 0x0000004c0058d947 */ /* 0x012fec0003800000 */
.L_x_168:
[----:B------:R-:W-:Y:S01]  /*4aa0*/  @!P4 IADD3 R2, P0, PT, R34, 0x580, RZ ;  /* 0x000005802202c810 */ /* 0x000fe20007f1e0ff */
[----:B------:R-:W-:Y:S01]  /*4ab0*/  VOTEU.ALL UP0, P4 ;  /* 0x0000000000ff7886 */ /* 0x000fe20002000000 */
[----:B------:R-:W-:Y:S01]  /*4ac0*/  UMOV UR18, 0x0 ;  /* 0x0000000000127882 */ /* 0x000fe20000000000 */
[----:B------:R-:W-:Y:S01]  /*4ad0*/  UMOV UR19, 0x10000000 ;  /* 0x1000000000137882 */ /* 0x000fe20000000000 */
[----:B------:R-:W-:Y:S01]  /*4ae0*/  @!P4 R2UR UR8, R2 ;  /* 0x000000000208c2ca */ /* 0x000fe200000e0000 */
[----:B-1----:R-:W-:Y:S01]  /*4af0*/  @!P4 IMAD.X R0, RZ, RZ, R35, P0 ;  /* 0x000000ffff00c224 */ /* 0x002fe200000e0623 */
[----:B------:R-:W-:Y:S01]  /*4b00*/  @!UP0 UIADD3 UR10, UPT, UPT, UR34, 0x60, URZ ;  /* 0x00000060220a8890 */ /* 0x000fe2000fffe0ff */
[----:B------:R-:W-:Y:S01]  /*4b10*/  ISETP.NE.AND P0, PT, R32, 0x2, PT ;  /* 0x000000022000780c */ /* 0x000fe20003f05270 */
[----:B------:R-:W-:Y:S01]  /*4b20*/  @!UP0 UIADD3 UR9, UPT, UPT, UR4, 0x38, URZ ;  /* 0x0000003804098890 */ /* 0x000fe2000fffe0ff */
[----:B------:R-:W-:Y:S01]  /*4b30*/  LOP3.LUT R33, R33, 0x1, RZ, 0x3c, !PT ;  /* 0x0000000121217812 */ /* 0x000fe200078e3cff */
[----:B------:R-:W-:Y:S01]  /*4b40*/  UMOV UR11, UR35 ;  /* 0x00000023000b7c82 */ /* 0x000fe20008000000 */
[----:B------:R-:W-:Y:S01]  /*4b50*/  @!P4 R2UR UR6, R0 ;  /* 0x000000000006c2ca */ /* 0x000fe200000e0000 */
[----:B------:R-:W-:Y:S01]  /*4b60*/  UMOV UR12, UR36 ;  /* 0x00000024000c7c82 */ /* 0x000fe20008000000 */
[----:B------:R-:W-:Y:S01]  /*4b70*/  @P3 R2UR UR36, R30 ;  /* 0x000000001e2432ca */ /* 0x000fe200000e0000 */
[----:B------:R-:W-:Y:S01]  /*4b80*/  IMAD.IADD R20, R10, 0x1, R86 ;  /* 0x000000010a147824 */ /* 0x000fe200078e0256 */
[----:B------:R-:W-:Y:S01]  /*4b90*/  SEL R0, RZ, 0x1, P0 ;  /* 0x00000001ff007807 */ /* 0x000fe20000000000 */
[----:B------:R-:W-:Y:S01]  /*4ba0*/  IMAD.IADD R21, R11, 0x1, R87 ;  /* 0x000000010b157824 */ /* 0x000fe200078e0257 */
[----:B------:R-:W-:Y:S01]  /*4bb0*/  SEL R32, R32, RZ, P0 ;  /* 0x000000ff20207207 */ /* 0x000fe20000000000 */
[----:B------:R-:W-:Y:S01]  /*4bc0*/  IMAD.U32 R8, RZ, RZ, UR8 ;  /* 0x00000008ff087e24 */ /* 0x000fe2000f8e00ff */
[----:B------:R-:W-:Y:S01]  /*4bd0*/  @!UP0 UIADD3 UR8, UPT, UPT, UR4, 0x6200, URZ ;  /* 0x0000620004088890 */ /* 0x000fe2000fffe0ff */
[----:B------:R-:W-:Y:S01]  /*4be0*/  LOP3.LUT R31, R31, R0, RZ, 0x3c, !PT ;  /* 0x000000001f1f7212 */ /* 0x000fe200078e3cff */
[----:B------:R-:W-:Y:S02]  /*4bf0*/  VOTEU.ALL UP0, P4 ;  /* 0x0000000000ff7886 */ /* 0x000fe40002000000 */
[----:B------:R-:W-:Y:S01]  /*4c00*/  @!P4 R2UR UR14, R8 ;  /* 0x00000000080ec2ca */ /* 0x000fe200000e0000 */
[----:B------:R-:W-:Y:S05]  /*4c10*/  IMAD.U32 R9, RZ, RZ, UR6 ;  /* 0x00000006ff097e24 */ /* 0x000fea000f8e00ff */
[----:B------:R-:W-:Y:S11]  /*4c20*/  @!P4 R2UR UR15, R9 ;  /* 0x00000000090fc2ca */ /* 0x000ff600000e0000 */
[----:B------:R-:W-:Y:S02]  /*4c30*/  @!UPT UIADD3 URZ, UPT, UPT, URZ, URZ, URZ ;  /* 0x000000fffffff290 */ /* 0x000fe4000fffe0ff */
[----:B------:R2:W-:Y:S01]  /*4c40*/  @!UP0 UTMALDG.3D [UR8], [UR14], desc[UR18] ;  /* 0x000012080e0085b4 */ /* 0x0005e20008011000 */
[----:B------:R2:W-:Y:S01]  /*4c50*/  @!P4 SYNCS.ARRIVE.TRANS64.RED.A0TR RZ, [UR4+0x38], R29 ;  /* 0x0000381dffffc9a7 */ /* 0x0005e20008300404 */
[----:B------:R-:W-:Y:S01]  /*4c60*/  UPLOP3.LUT UP0, UPT, UPT, UPT, UPT, 0x80, 0x8 ;  /* 0x000000000008789c */ /* 0x000fe20003f0f070 */
[----:B------:R-:W-:Y:S01]  /*4c70*/  SYNCS.ARRIVE.TRANS64.RED.A1T0 RZ, [UR5], RZ ;  /* 0x000000ffffff79a7 */ /* 0x000fe20008100405 */
[----:B------:R-:W-:Y:S09]  /*4c80*/  @P3 BRA `(.L_x_83) ;  /* 0xfffffff0009c3947 */ /* 0x000ff2000383ffff */
[----:B------:R-:W-:-:S04]  /*4c90*/  SHF.L.U32 R2, R33, 0x1f, RZ ;  /* 0x0000001f21027819 */ /* 0x000fc800000006ff */
[----:B------:R-:W1:Y:S02]  /*4ca0*/  SYNCS.PHASECHK.TRANS64.TRYWAIT P0, [UR4+0x40], R2 ;  /* 0x00004002ff0075a7 */ /* 0x000e640008001104 */
[----:B-1----:R-:W-:Y:S05]  /*4cb0*/  @!P0 BRA `(.L_x_84) ;  /* 0x0000004800e88947 */ /* 0x002fea0003800000 */
.L_x_170:
[----:B------:R-:W3:Y:S02]  /*4cc0*/  SYNCS.PHASECHK.TRANS64.TRYWAIT P0, [UR4+0x48], R2 ;  /* 0x00004802ff0075a7 */ /* 0x000ee40008001104 */
[----:B---3--:R-:W-:Y:S05]  /*4cd0*/  @!P0 BRA `(.L_x_85) ;  /* 0x0000004800f88947 */ /* 0x008fea0003800000 */
.L_x_172:
[----:B------:R-:W3:Y:S02]  /*4ce0*/  SYNCS.PHASECHK.TRANS64.TRYWAIT P0, [UR4+0x50], R2 ;  /* 0x00005002ff0075a7 */ /* 0x000ee40008001104 */
[----:B---3--:R-:W-:Y:S05]  /*4cf0*/  @!P0 BRA `(.L_x_86) ;  /* 0x0000004c00088947 */ /* 0x008fea0003800000 */
.L_x_174:
[----:B-1----:R-:W-:-:S07]  /*4d00*/  MOV R0, UR4 ;  /* 0x0000000400007c02 */ /* 0x002fce0008000f00 */
.L_x_87:
[----:B-1----:R-:W-:-:S04]  /*4d10*/  SHF.L.U32 R2, R33, 0x1f, RZ ;  /* 0x0000001f21027819 */ /* 0x002fc800000006ff */
[----:B------:R1:W3:Y:S03]  /*4d20*/  SYNCS.PHASECHK.TRANS64.TRYWAIT P0, [R0+URZ+0x58], R2 ;  /* 0x00005802000075a7 */ /* 0x0002e600080011ff */
[----:B---3--:R-:W-:Y:S05]  /*4d30*/  @!P0 NANOSLEEP.SYNCS 0x989680 ;  /* 0x009896800000895d */ /* 0x008fea0003900000 */
[----:B------:R-:W3:Y:S02]  /*4d40*/  @!P0 SYNCS.PHASECHK.TRANS64 P0, [R0+URZ+0x58], R2 ;  /* 0x00005802000085a7 */ /* 0x000ee400080010ff */
[----:B--23--:R-:W-:Y:S05]  /*4d50*/  @P0 EXIT ;  /* 0x000000000000094d */ /* 0x00cfea0003800000 */
[----:B------:R-:W-:Y:S05]  /*4d60*/  BRA `(.L_x_87) ;  /* 0xfffffffc00e87947 */ /* 0x000fea000383ffff */
.L_x_72:
[----:B------:R-:W-:-:S06]  /*4d70*/  UISETP.GE.AND UP0, UPT, UR5, 0x4, UPT ;  /* 0x000000040500788c */ /* 0x000fcc000bf06270 */
[----:B------:R-:W-:-:S13]  /*4d80*/  PLOP3.LUT P0, PT, PT, PT, UP0, 0x80, 0x8 ;  /* 0x000000000008781c */ /* 0x000fda0003f0f008 */
[----:B------:R-:W-:Y:S05]  /*4d90*/  @!P0 EXIT ;  /* 0x000000000000894d */ /* 0x000fea0003800000 */
[----:B------:R-:W-:Y:S01]  /*4da0*/  BAR.SYNC.DEFER_BLOCKING 0x6, 0xa0 ;  /* 0x0182800000007b1d */ /* 0x000fe20000010000 */
[C---:B------:R-:W-:Y:S01]  /*4db0*/  IMAD.SHL.U32 R2, R101.reuse, 0x20, RZ ;  /* 0x0000002065027824 */ /* 0x040fe200078e00ff */
[C---:B------:R-:W-:Y:S01]  /*4dc0*/  SHF.L.U32 R46, R101.reuse, 0x10, RZ ;  /* 0x00000010652e7819 */ /* 0x040fe200000006ff */
[C---:B------:R-:W-:Y:S01]  /*4dd0*/  IMAD.SHL.U32 R100, R101.reuse, 0x4, RZ ;  /* 0x0000000465647824 */ /* 0x040fe200078e00ff */
[C---:B------:R-:W-:Y:S01]  /*4de0*/  LOP3.LUT R102, R101.reuse, 0x60, RZ, 0xc0, !PT ;  /* 0x0000006065667812 */ /* 0x040fe200078ec0ff */
[----:B------:R-:W-:Y:S01]  /*4df0*/  HFMA2 R97, -RZ, RZ, 0, 5.9604644775390625e-08 ;  /* 0x00000001ff617431 */ /* 0x000fe200000001ff */
[----:B------:R-:W-:Y:S02]  /*4e00*/  UMOV UR48, 0x400 ;  /* 0x0000040000307882 */ /* 0x000fe40000000000 */
[----:B------:R-:W1:Y:S01]  /*4e10*/  LDC R91, c[0x0][0x370] ;  /* 0x0000dc00ff5b7b82 */ /* 0x000e620000000800 */
[----:B------:R-:W-:Y:S01]  /*4e20*/  ULEA UR48, UR37, UR48, 0x18 ;  /* 0x0000003025307291 */ /* 0x000fe2000f8ec0ff */
[----:B------:R-:W-:Y:S01]  /*4e30*/  LOP3.LUT R3, R2, 0xc0, RZ, 0xc0, !PT ;  /* 0x000000c002037812 */ /* 0x000fe200078ec0ff */
[----:B------:R-:W-:Y:S01]  /*4e40*/  HFMA2 R95, -RZ, RZ, 0, 0 ;  /* 0x00000000ff5f7431 */ /* 0x000fe200000001ff */
[----:B------:R-:W-:Y:S01]  /*4e50*/  LOP3.LUT R99, R101, 0x2, RZ, 0xc0, !PT ;  /* 0x0000000265637812 */ /* 0x000fe200078ec0ff */
[----:B------:R-:W-:Y:S01]  /*4e60*/  UIADD3 UR4, UPT, UPT, UR48, 0x200, URZ ;  /* 0x0000020030047890 */ /* 0x000fe2000fffe0ff */
[----:B------:R-:W-:Y:S01]  /*4e70*/  LOP3.LUT R100, R3, 0x18, R100, 0xf8, !PT ;  /* 0x0000001803647812 */ /* 0x000fe200078ef864 */
[----:B------:R-:W-:Y:S01]  /*4e80*/  IMAD.MOV.U32 R45, RZ, RZ, RZ ;  /* 0x000000ffff2d7224 */ /* 0x000fe200078e00ff */
[----:B------:R-:W2:Y:S01]  /*4e90*/  LDC R42, c[0x0][0xb0c] ;  /* 0x0002c300ff2a7b82 */ /* 0x000ea20000000800 */
[----:B------:R-:W-:Y:S01]  /*4ea0*/  LOP3.LUT R46, R46, 0x600000, RZ, 0xc0, !PT ;  /* 0x006000002e2e7812 */ /* 0x000fe200078ec0ff */
[----:B------:R-:W-:Y:S01]  /*4eb0*/  IMAD.MOV.U32 R105, RZ, RZ, RZ ;  /* 0x000000ffff697224 */ /* 0x000fe200078e00ff */
[----:B------:R-:W-:Y:S01]  /*4ec0*/  LOP3.LUT R100, R100, 0xf20, R2, 0xf8, !PT ;  /* 0x00000f2064647812 */ /* 0x000fe200078ef802 */
[----:B------:R-:W-:Y:S01]  /*4ed0*/  IMAD.U32 R93, RZ, RZ, UR4 ;  /* 0x00000004ff5d7e24 */ /* 0x000fe2000f8e00ff */
[----:B------:R-:W-:Y:S01]  /*4ee0*/  LOP3.LUT R101, R101, 0x4, RZ, 0xc0, !PT ;  /* 0x0000000465657812 */ /* 0x000fe200078ec0ff */
[----:B------:R-:W3:Y:S01]  /*4ef0*/  LDCU.64 UR52, c[0x0][0x348] ;  /* 0x00006900ff3477ac */ /* 0x000ee20008000a00 */
[----:B------:R-:W-:Y:S01]  /*4f00*/  MOV R96, RZ ;  /* 0x000000ff00607202 */ /* 0x000fe20000000f00 */
[----:B------:R-:W4:Y:S01]  /*4f10*/  LDC R89, c[0x0][0xb20] ;  /* 0x0002c800ff597b82 */ /* 0x000f220000000800 */
[----:B------:R-:W3:Y:S01]  /*4f20*/  LDS R0, [UR48+0x120] ;  /* 0x00012030ff007984 */ /* 0x000ee20008000800 */
[----:B------:R-:W-:Y:S01]  /*4f30*/  IMAD R100, R100, 0x2, R93 ;  /* 0x0000000264647824 */ /* 0x000fe200078e025d */
[----:B------:R-:W1:Y:S03]  /*4f40*/  LDCU.64 UR38, c[0x0][0x888] ;  /* 0x00011100ff2677ac */ /* 0x000e660008000a00 */
[--C-:B------:R-:W-:Y:S01]  /*4f50*/  IMAD R99, R99, -0x10, R100.reuse ;  /* 0xfffffff063637824 */ /* 0x100fe200078e0264 */
[----:B------:R-:W1:Y:S01]  /*4f60*/  LDCU.64 UR44, c[0x0][0x890] ;  /* 0x00011200ff2c77ac */ /* 0x000e620008000a00 */
[----:B------:R-:W1:Y:S01]  /*4f70*/  LDC R41, c[0x0][0xb30] ;  /* 0x0002cc00ff297b82 */ /* 0x000e620000000800 */
[----:B------:R-:W-:Y:S01]  /*4f80*/  IMAD R98, R101, -0x10, R100 ;  /* 0xfffffff065627824 */ /* 0x000fe200078e0264 */
[----:B------:R-:W-:Y:S01]  /*4f90*/  UMOV UR49, URZ ;  /* 0x000000ff00317c82 */ /* 0x000fe20008000000 */
[----:B------:R-:W-:-:S05]  /*4fa0*/  UMOV UR51, URZ ;  /* 0x000000ff00337c82 */ /* 0x000fca0008000000 */
[----:B------:R-:W1:Y:S08]  /*4fb0*/  LDC.64 R84, c[0x0][0xb10] ;  /* 0x0002c400ff547b82 */ /* 0x000e700000000a00 */
[----:B------:R-:W1:Y:S08]  /*4fc0*/  LDC.64 R38, c[0x0][0xb18] ;  /* 0x0002c600ff267b82 */ /* 0x000e700000000a00 */
[----:B------:R-:W1:Y:S08]  /*4fd0*/  LDC.64 R36, c[0x0][0xb28] ;  /* 0x0002ca00ff247b82 */ /* 0x000e700000000a00 */
[----:B------:R-:W1:Y:S01]  /*4fe0*/  LDC.64 R82, c[0x0][0x8b0] ;  /* 0x00022c00ff527b82 */ /* 0x000e620000000a00 */
[----:B---3--:R-:W-:-:S07]  /*4ff0*/  IMAD.IADD R46, R0, 0x1, R46 ;  /* 0x00000001002e7824 */ /* 0x008fce00078e022e */
[----:B------:R-:W3:Y:S08]  /*5000*/  LDC.64 R80, c[0x0][0x8a8] ;  /* 0x00022a00ff507b82 */ /* 0x000ef00000000a00 */
[----:B--2-4-:R-:W1:Y:S02]  /*5010*/  LDC R90, c[0x0][0x374] ;  /* 0x0000dd00ff5a7b82 */ /* 0x014e640000000800 */
.L_x_131:
[----:B------:R-:W-:Y:S02]  /*5020*/  LEA R0, R105, UR48, 0x3 ;  /* 0x0000003069007c11 */ /* 0x000fe4000f8e18ff */
[----:B------:R-:W-:Y:S02]  /*5030*/  SHF.L.U32 R2, R95, 0x1f, RZ ;  /* 0x0000001f5f027819 */ /* 0x000fe400000006ff */
[----:B-1----:R-:W-:Y:S02]  /*5040*/  LEA R16, R105, UR48, 0x4 ;  /* 0x0000003069107c11 */ /* 0x002fe4000f8e20ff */
[----:B------:R-:W2:Y:S02]  /*5050*/  SYNCS.PHASECHK.TRANS64.TRYWAIT P0, [R0+URZ+0x70], R2 ;  /* 0x00007002000075a7 */ /* 0x000ea400080011ff */
[----:B--23--:R-:W-:Y:S05]  /*5060*/  @!P0 BRA `(.L_x_88) ;  /* 0x0000004800448947 */ /* 0x00cfea0003800000 */
.L_x_175:
[----:B------:R-:W4:Y:S01]  /*5070*/  LDC.64 R10, c[0x0][0xb10] ;  /* 0x0002c400ff0a7b82 */ /* 0x000f220000000a00 */
[----:B------:R-:W3:Y:S01]  /*5080*/  LDS.128 R16, [R16+0x100] ;  /* 0x0001000010107984 */ /* 0x000ee20000000c00 */
[----:B-1----:R-:W-:Y:S01]  /*5090*/  ISETP.NE.AND P1, PT, R41, 0x1, PT ;  /* 0x000000012900780c */ /* 0x002fe20003f25270 */
[----:B--2---:R-:W-:Y:S01]  /*50a0*/  VIADD R0, R0, 0x80 ;  /* 0x0000008000007836 */ /* 0x004fe20000000000 */
[----:B------:R-:W-:Y:S04]  /*50b0*/  ISETP.GE.AND P0, PT, R40, 0x1, PT ;  /* 0x000000012800780c */ /* 0x000fe80003f06270 */
[----:B------:R-:W1:Y:S01]  /*50c0*/  LDC.64 R8, c[0x0][0xb18] ;  /* 0x0002c600ff087b82 */ /* 0x000e620000000a00 */
[----:B------:R-:W-:Y:S01]  /*50d0*/  PRMT R0, RZ, 0x654, R0 ;  /* 0x00000654ff007816 */ /* 0x000fe20000000000 */
[----:B------:R-:W-:Y:S01]  /*50e0*/  @!PT LDS RZ, [RZ] ;  /* 0x00000000fffff984 */ /* 0x000fe20000000800 */
[----:B------:R-:W-:Y:S01]  /*50f0*/  @!PT LDS RZ, [RZ] ;  /* 0x00000000fffff984 */ /* 0x000fe20000000800 */
[----:B------:R-:W-:Y:S01]  /*5100*/  @!PT LDS RZ, [RZ] ;  /* 0x00000000fffff984 */ /* 0x000fe20000000800 */
[----:B------:R-:W-:Y:S01]  /*5110*/  @!PT LDS RZ, [RZ] ;  /* 0x00000000fffff984 */ /* 0x000fe20000000800 */
[----:B------:R2:W-:Y:S06]  /*5120*/  MEMBAR.ALL.CTA ;  /* 0x0000000000007992 */ /* 0x0005ec0000008000 */
[----:B--2---:R-:W2:Y:S01]  /*5130*/  FENCE.VIEW.ASYNC.S ;  /* 0x00000000000073c6 */ /* 0x004ea20000000000 */
[----:B------:R-:W1:Y:S08]  /*5140*/  @!P1 LDC R12, c[0x0][0xb20] ;  /* 0x0002c800ff0c9b82 */ /* 0x000e700000000800 */
[----:B------:R-:W1:Y:S01]  /*5150*/  @!P1 LDC R7, c[0x0][0xb0c] ;  /* 0x0002c300ff079b82 */ /* 0x000e620000000800 */
[----:B--2---:R2:W-:Y:S01]  /*5160*/  SYNCS.ARRIVE.TRANS64.RED.A1T0 RZ, [R0+URZ], RZ ;  /* 0x000000ff00ff79a7 */ /* 0x0045e200081004ff */
[----:B---3--:R-:W-:Y:S04]  /*5170*/  LOP3.LUT P4, RZ, R18, 0x1, RZ, 0xc0, !PT ;  /* 0x0000000112ff7812 */ /* 0x008fe8000788c0ff */
[----:B------:R-:W-:Y:S09]  /*5180*/  P2R R103, PR, RZ, 0x10 ;  /* 0x00000010ff677803 */ /* 0x000ff20000000000 */
[----:B------:R-:W-:Y:S02]  /*5190*/  @P4 MOV R44, R16 ;  /* 0x00000010002c4202 */ /* 0x000fe40000000f00 */
[----:B------:R-:W-:Y:S01]  /*51a0*/  @P4 LOP3.LUT R43, R17, 0xffff, RZ, 0xc0, !PT ;  /* 0x0000ffff112b4812 */ /* 0x000fe200078ec0ff */
[----:B--2-4-:R-:W-:Y:S06]  /*51b0*/  @!P0 BRA `(.L_x_89) ;  /* 0x0000000000a48947 */ /* 0x014fec0003800000 */
[----:B------:R-:W-:Y:S01]  /*51c0*/  IMAD.HI.U32 R0, R90, R39, RZ ;  /* 0x000000275a007227 */ /* 0x000fe200078e00ff */
[----:B------:R-:W-:Y:S02]  /*51d0*/  ISETP.NE.AND P0, PT, R38, 0x1, PT ;  /* 0x000000012600780c */ /* 0x000fe40003f05270 */
[----:B------:R-:W-:Y:S01]  /*51e0*/  ISETP.NE.AND P2, PT, R40, 0x1, PT ;  /* 0x000000012800780c */ /* 0x000fe20003f45270 */
[----:B------:R-:W-:Y:S01]  /*51f0*/  IMAD.HI.U32 R4, R91, R84, RZ ;  /* 0x000000545b047227 */ /* 0x000fe200078e00ff */
[----:B------:R-:W-:Y:S02]  /*5200*/  SHF.R.U32.HI R0, RZ, R89, R0 ;  /* 0x00000059ff007219 */ /* 0x000fe40000011600 */
[----:B------:R-:W-:Y:S01]  /*5210*/  ISETP.NE.AND P3, PT, R42, 0x1, PT ;  /* 0x000000012a00780c */ /* 0x000fe20003f65270 */
[----:B------:R-:W-:Y:S01]  /*5220*/  IMAD.HI.U32 R6, R43, R39, RZ ;  /* 0x000000272b067227 */ /* 0x000fe200078e00ff */
[-C--:B------:R-:W-:Y:S02]  /*5230*/  SHF.R.U32.HI R4, RZ, R85.reuse, R4 ;  /* 0x00000055ff047219 */ /* 0x080fe40000011604 */
[----:B------:R-:W-:Y:S01]  /*5240*/  SEL R0, R90, R0, !P0 ;  /* 0x000000005a007207 */ /* 0x000fe20004000000 */
[----:B------:R-:W-:Y:S01]  /*5250*/  IMAD.HI.U32 R5, R44, R84, RZ ;  /* 0x000000542c057227 */ /* 0x000fe200078e00ff */
[----:B------:R-:W-:Y:S03]  /*5260*/  SEL R4, R91, R4, !P3 ;  /* 0x000000045b047207 */ /* 0x000fe60005800000 */
[-C--:B------:R-:W-:Y:S01]  /*5270*/  IMAD.HI.U32 R3, R0, R36.reuse, RZ ;  /* 0x0000002400037227 */ /* 0x080fe200078e00ff */
[----:B------:R-:W-:Y:S03]  /*5280*/  SHF.R.U32.HI R5, RZ, R85, R5 ;  /* 0x00000055ff057219 */ /* 0x000fe60000011605 */
[----:B------:R-:W-:Y:S01]  /*5290*/  IMAD.HI.U32 R2, R4, R36, RZ ;  /* 0x0000002404027227 */ /* 0x000fe200078e00ff */
[----:B------:R-:W-:Y:S02]  /*52a0*/  @P2 SHF.R.U32.HI R0, RZ, R37, R3 ;  /* 0x00000025ff002219 */ /* 0x000fe40000011603 */
[----:B------:R-:W-:Y:S02]  /*52b0*/  SHF.R.U32.HI R3, RZ, R89, R6 ;  /* 0x00000059ff037219 */ /* 0x000fe40000011606 */
[----:B------:R-:W-:Y:S01]  /*52c0*/  @P2 SHF.R.U32.HI R4, RZ, R37, R2 ;  /* 0x00000025ff042219 */ /* 0x000fe20000011602 */
[----:B------:R-:W-:Y:S01]  /*52d0*/  IMAD R0, R40, R0, RZ ;  /* 0x0000000028007224 */ /* 0x000fe200078e02ff */
[----:B------:R-:W-:Y:S02]  /*52e0*/  SEL R3, R43, R3, !P0 ;  /* 0x000000032b037207 */ /* 0x000fe40004000000 */
[----:B------:R-:W-:Y:S01]  /*52f0*/  SEL R2, R44, R5, !P3 ;  /* 0x000000052c027207 */ /* 0x000fe20005800000 */
[----:B------:R-:W-:Y:S01]  /*5300*/  IMAD R5, R40, R4, RZ ;  /* 0x0000000428057224 */ /* 0x000fe200078e02ff */
[C---:B------:R-:W-:Y:S01]  /*5310*/  ISETP.GE.AND P0, PT, R3.reuse, R0, PT ;  /* 0x000000000300720c */ /* 0x040fe20003f06270 */
[C---:B------:R-:W-:Y:S03]  /*5320*/  IMAD.HI.U32 R0, R3.reuse, R36, RZ ;  /* 0x0000002403007227 */ /* 0x040fe600078e00ff */
[C---:B------:R-:W-:Y:S02]  /*5330*/  ISETP.GE.OR P0, PT, R2.reuse, R5, P0 ;  /* 0x000000050200720c */ /* 0x040fe40000706670 */
[----:B------:R-:W-:Y:S04]  /*5340*/  SHF.R.U32.HI R0, RZ, R37, R0 ;  /* 0x00000025ff007219 */ /* 0x000fe80000011600 */
[C---:B------:R-:W-:Y:S05]  /*5350*/  SEL R6, R3.reuse, R0, !P2 ;  /* 0x0000000003067207 */ /* 0x040fea0005000000 */
        /* <DEDUP_REMOVED lines=14> */
[----:B------:R-:W-:Y:S07]  /*5440*/  IMAD R43, R3, R38, R43 ;  /* 0x00000026032b7224 */ /* 0x000fee00078e022b */
.L_x_89:
[----:B-1----:R-:W-:Y:S01]  /*5450*/  @!P1 ISETP.NE.AND P0, PT, R8, 0x1, PT ;  /* 0x000000010800980c */ /* 0x002fe20003f05270 */
[----:B------:R-:W-:Y:S01]  /*5460*/  @!P1 IMAD.HI.U32 R2, R43, R9, RZ ;  /* 0x000000092b029227 */ /* 0x000fe200078e00ff */
[----:B------:R-:W-:Y:S01]  /*5470*/  R2UR UR42, R21 ;  /* 0x00000000152a72ca */ /* 0x000fe200000e0000 */
[----:B------:R-:W-:Y:S01]  /*5480*/  BSSY.RECONVERGENT B6, `(.L_x_90) ;  /* 0x0000031000067945 */ /* 0x000fe20003800200 */
[----:B------:R-:W-:Y:S01]  /*5490*/  R2UR UR41, R20 ;  /* 0x00000000142972ca */ /* 0x000fe200000e0000 */
[C---:B------:R-:W-:Y:S01]  /*54a0*/  @!P1 IMAD.HI.U32 R0, R44.reuse, R10, RZ ;  /* 0x0000000a2c009227 */ /* 0x040fe200078e00ff */
[----:B------:R-:W-:Y:S02]  /*54b0*/  @!P1 SHF.R.U32.HI R2, RZ, R12, R2 ;  /* 0x0000000cff029219 */ /* 0x000fe40000011602 */
[----:B------:R-:W-:Y:S01]  /*54c0*/  @!P1 ISETP.NE.AND P2, PT, R7, 0x1, PT ;  /* 0x000000010700980c */ /* 0x000fe20003f45270 */
[----:B------:R-:W-:Y:S01]  /*54d0*/  VIADD R105, R105, 0x1 ;  /* 0x0000000169697836 */ /* 0x000fe20000000000 */
[----:B------:R-:W-:Y:S02]  /*54e0*/  @!P1 SEL R2, R43, R2, !P0 ;  /* 0x000000022b029207 */ /* 0x000fe40004000000 */
[----:B------:R-:W-:Y:S02]  /*54f0*/  @!P1 SHF.R.U32.HI R0, RZ, R11, R0 ;  /* 0x0000000bff009219 */ /* 0x000fe40000011600 */
[----:B------:R-:W-:Y:S01]  /*5500*/  LOP3.LUT P0, RZ, R93, 0x1b0, RZ, 0xc0, !PT ;  /* 0x000001b05dff7812 */ /* 0x000fe2000780c0ff */
[----:B------:R-:W-:Y:S01]  /*5510*/  USHF.L.U32 UR42, UR42, 0x7, URZ ;  /* 0x000000072a2a7899 */ /* 0x000fe200080006ff */
[----:B------:R-:W-:Y:S01]  /*5520*/  @!P1 SEL R3, R44, R0, !P2 ;  /* 0x000000002c039207 */ /* 0x000fe20005000000 */
[----:B------:R-:W-:Y:S01]  /*5530*/  USHF.L.U32 UR41, UR41, 0x7, URZ ;  /* 0x0000000729297899 */ /* 0x000fe200080006ff */
[----:B------:R-:W-:Y:S03]  /*5540*/  @P4 SHF.R.U32.HI R94, RZ, 0x10, R17 ;  /* 0x00000010ff5e4819 */ /* 0x000fe60000011611 */
[----:B------:R-:W-:Y:S02]  /*5550*/  @!P1 IMAD.IADD R0, R2, 0x1, -R3 ;  /* 0x0000000102009824 */ /* 0x000fe400078e0a03 */
[----:B------:R-:W-:Y:S02]  /*5560*/  @!P1 IMAD.IADD R2, R3, 0x1, -R2 ;  /* 0x0000000103029824 */ /* 0x000fe400078e0a02 */
[----:B------:R-:W-:Y:S02]  /*5570*/  @!P1 IMAD R44, R0, R7, R44 ;  /* 0x00000007002c9224 */ /* 0x000fe400078e022c */
[----:B------:R-:W-:Y:S01]  /*5580*/  @!P1 IMAD R43, R2, R8, R43 ;  /* 0x00000008022b9224 */ /* 0x000fe200078e022b */
[----:B------:R-:W-:Y:S06]  /*5590*/  @!P0 BRA `(.L_x_91) ;  /* 0x00000000007c8947 */ /* 0x000fec0003800000 */
[----:B------:R-:W1:Y:S01]  /*55a0*/  LDCU.64 UR8, c[0x4][0x80] ;  /* 0x01001000ff0877ac */ /* 0x000e620008000a00 */
[----:B------:R-:W-:Y:S01]  /*55b0*/  MOV R2, 0x0 ;  /* 0x0000000000027802 */ /* 0x000fe20000000f00 */
[----:B------:R-:W-:Y:S02]  /*55c0*/  HFMA2 R12, -RZ, RZ, 0, 5.9604644775390625e-08 ;  /* 0x00000001ff0c7431 */ /* 0x000fe400000001ff */
[----:B------:R-:W-:Y:S01]  /*55d0*/  IMAD.MOV.U32 R8, RZ, RZ, 0x70 ;  /* 0x00000070ff087424 */ /* 0x000fe200078e00ff */
[----:B------:R2:W3:Y:S01]  /*55e0*/  LDC.64 R14, c[0x4][R2] ;  /* 0x01000000020e7b82 */ /* 0x0004e20000000a00 */
[----:B------:R-:W4:Y:S01]  /*55f0*/  LDCU.64 UR6, c[0x4][0x88] ;  /* 0x01001100ff0677ac */ /* 0x000f220008000a00 */
[----:B------:R-:W-:Y:S01]  /*5600*/  IMAD.MOV.U32 R13, RZ, RZ, RZ ;  /* 0x000000ffff0d7224 */ /* 0x000fe200078e00ff */
[----:B------:R-:W2:Y:S01]  /*5610*/  LDCU.64 UR4, c[0x4][0x8] ;  /* 0x01000100ff0477ac */ /* 0x000ea20008000a00 */
[----:B-1----:R-:W-:Y:S01]  /*5620*/  MOV R5, UR9 ;  /* 0x0000000900057c02 */ /* 0x002fe20008000f00 */
[----:B------:R-:W-:Y:S01]  /*5630*/  IMAD.U32 R4, RZ, RZ, UR8 ;  /* 0x00000008ff047e24 */ /* 0x000fe2000f8e00ff */
[----:B----4-:R-:W-:Y:S01]  /*5640*/  MOV R7, UR7 ;  /* 0x0000000700077c02 */ /* 0x010fe20008000f00 */
[----:B------:R-:W-:Y:S01]  /*5650*/  IMAD.U32 R6, RZ, RZ, UR6 ;  /* 0x00000006ff067e24 */ /* 0x000fe2000f8e00ff */
[----:B--2---:R-:W-:Y:S01]  /*5660*/  MOV R11, UR5 ;  /* 0x00000005000b7c02 */ /* 0x004fe20008000f00 */
[----:B------:R-:W-:Y:S02]  /*5670*/  IMAD.U32 R10, RZ, RZ, UR4 ;  /* 0x00000004ff0a7e24 */ /* 0x000fe4000f8e00ff */
[----:B------:R-:W-:Y:S07]  /*5680*/  LEPC R20, `(.L_x_92) ;  /* 0x000000001014794e */ /* 0x000fee0000000000 */
[----:B---3-5:R-:W-:Y:S05]  /*5690*/  CALL.ABS.NOINC R14 ;  /* 0x000000000e007343 */ /* 0x028fea0003c00000 */
.L_x_92:
[----:B------:R-:W1:Y:S01]  /*56a0*/  LDCU.64 UR8, c[0x4][0x80] ;  /* 0x01001000ff0877ac */ /* 0x000e620008000a00 */
[----:B------:R-:W2:Y:S01]  /*56b0*/  LDC.64 R2, c[0x4][R2] ;  /* 0x0100000002027b82 */ /* 0x000ea20000000a00 */
[----:B------:R-:W-:Y:S02]  /*56c0*/  HFMA2 R12, -RZ, RZ, 0, 5.9604644775390625e-08 ;  /* 0x00000001ff0c7431 */ /* 0x000fe400000001ff */
[----:B------:R-:W-:Y:S02]  /*56d0*/  IMAD.MOV.U32 R8, RZ, RZ, 0x70 ;  /* 0x00000070ff087424 */ /* 0x000fe400078e00ff */
[----:B------:R-:W-:Y:S01]  /*56e0*/  IMAD.MOV.U32 R13, RZ, RZ, RZ ;  /* 0x000000ffff0d7224 */ /* 0x000fe200078e00ff */
[----:B------:R-:W3:Y:S01]  /*56f0*/  LDCU.64 UR6, c[0x4][0x88] ;  /* 0x01001100ff0677ac */ /* 0x000ee20008000a00 */
[----:B------:R-:W4:Y:S01]  /*5700*/  LDCU.64 UR4, c[0x4][0x8] ;  /* 0x01000100ff0477ac */ /* 0x000f220008000a00 */
[----:B-1----:R-:W-:Y:S02]  /*5710*/  MOV R4, UR8 ;  /* 0x0000000800047c02 */ /* 0x002fe40008000f00 */
[----:B------:R-:W-:Y:S02]  /*5720*/  MOV R5, UR9 ;  /* 0x0000000900057c02 */ /* 0x000fe40008000f00 */
[----:B---3--:R-:W-:Y:S01]  /*5730*/  MOV R7, UR7 ;  /* 0x0000000700077c02 */ /* 0x008fe20008000f00 */
[----:B------:R-:W-:Y:S01]  /*5740*/  IMAD.U32 R6, RZ, RZ, UR6 ;  /* 0x00000006ff067e24 */ /* 0x000fe2000f8e00ff */
[----:B----4-:R-:W-:Y:S01]  /*5750*/  MOV R11, UR5 ;  /* 0x00000005000b7c02 */ /* 0x010fe20008000f00 */
[----:B------:R-:W-:Y:S02]  /*5760*/  IMAD.U32 R10, RZ, RZ, UR4 ;  /* 0x00000004ff0a7e24 */ /* 0x000fe4000f8e00ff */
[----:B------:R-:W-:Y:S07]  /*5770*/  LEPC R20, `(.L_x_91) ;  /* 0x000000001014794e */ /* 0x000fee0000000000 */
[----:B--2---:R-:W-:Y:S05]  /*5780*/  CALL.ABS.NOINC R2 ;  /* 0x0000000002007343 */ /* 0x004fea0003c00000 */
.L_x_91:
[----:B------:R-:W-:Y:S05]  /*5790*/  BSYNC.RECONVERGENT B6 ;  /* 0x0000000000067941 */ /* 0x000fea0003800200 */
.L_x_90:
[----:B------:R-:W-:Y:S01]  /*57a0*/  ISETP.NE.U32.AND P4, PT, R82, RZ, PT ;  /* 0x000000ff5200720c */ /* 0x000fe20003f85070 */
[----:B------:R-:W-:Y:S01]  /*57b0*/  UISETP.NE.AND UP2, UPT, UR50, URZ, UPT ;  /* 0x000000ff3200728c */ /* 0x000fe2000bf45270 */
[----:B------:R-:W-:Y:S01]  /*57c0*/  ISETP.NE.U32.AND P2, PT, RZ, UR38, PT ;  /* 0x00000026ff007c0c */ /* 0x000fe2000bf45070 */
[----:B------:R-:W-:Y:S01]  /*57d0*/  UISETP.NE.U32.AND UP1, UPT, UR44, URZ, UPT ;  /* 0x000000ff2c00728c */ /* 0x000fe2000bf25070 */
[----:B------:R-:W-:Y:S01]  /*57e0*/  ISETP.NE.AND.EX P4, PT, R83, RZ, PT, P4 ;  /* 0x000000ff5300720c */ /* 0x000fe20003f85340 */
[----:B------:R-:W-:Y:S01]  /*57f0*/  UPLOP3.LUT UP0, UPT, UPT, UPT, UPT, 0x40, 0x4 ;  /* 0x000000000004789c */ /* 0x000fe20003f0e870 */
[----:B------:R-:W-:Y:S01]  /*5800*/  ISETP.NE.AND.EX P2, PT, RZ, UR39, PT, P2 ;  /* 0x00000027ff007c0c */ /* 0x000fe2000bf45320 */
[----:B------:R-:W-:Y:S01]  /*5810*/  UISETP.NE.AND.EX UP1, UPT, UR45, URZ, UPT, UP1 ;  /* 0x000000ff2d00728c */ /* 0x000fe2000bf25310 */
[----:B------:R-:W-:Y:S04]  /*5820*/  PLOP3.LUT P1, PT, PT, PT, UP2, 0x80, 0x8 ;  /* 0x000000000008781c */ /* 0x000fe80003f2f028 */
[----:B------:R-:W-:Y:S06]  /*5830*/  @UP2 UPLOP3.LUT UP0, UPT, UPT, UPT, UP1, 0x80, 0x8 ;  /* 0x000000000008289c */ /* 0x000fec0003f0f010 */
[----:B------:R-:W-:Y:S01]  /*5840*/  PLOP3.LUT P0, PT, PT, PT, UP0, 0x80, 0x8 ;  /* 0x000000000008781c */ /* 0x000fe20003f0f008 */
[----:B------:R-:W-:Y:S01]  /*5850*/  @!UPT UIADD3 URZ, UPT, UPT, URZ, URZ, URZ ;  /* 0x000000fffffff290 */ /* 0x000fe2000fffe0ff */
[----:B------:R-:W-:Y:S11]  /*5860*/  BRA.U !UP1, `(.L_x_93) ;  /* 0x0000000109387547 */ /* 0x000ff6000b800000 */
[----:B------:R-:W-:Y:S01]  /*5870*/  UISETP.NE.U32.AND UP0, UPT, UR38, URZ, UPT ;  /* 0x000000ff2600728c */ /* 0x000fe2000bf05070 */
[----:B------:R-:W-:Y:S02]  /*5880*/  HFMA2 R0, -RZ, RZ, 0, 5.9604644775390625e-08 ;  /* 0x00000001ff007431 */ /* 0x000fe400000001ff */
[----:B------:R-:W-:Y:S01]  /*5890*/  IMAD.MOV.U32 R88, RZ, RZ, 0x1 ;  /* 0x00000001ff587424 */ /* 0x000fe200078e00ff */
[----:B------:R-:W-:Y:S06]  /*58a0*/  UISETP.NE.AND.EX UP0, UPT, UR39, URZ, UPT, UP0 ;  /* 0x000000ff2700728c */ /* 0x000fec000bf05300 */
[----:B------:R-:W-:Y:S05]  /*58b0*/  PLOP3.LUT P3, PT, PT, PT, UP0, 0x80, 0x8 ;  /* 0x000000000008781c */ /* 0x000fea0003f6f008 */
[----:B------:R-:W1:Y:S01]  /*58c0*/  @UP0 LDCU.64 UR6, c[0x0][0x888] ;  /* 0x00011100ff0607ac */ /* 0x000e620008000a00 */
[----:B------:R-:W-:Y:S07]  /*58d0*/  @UP0 UIMAD UR4, UR36, UR44, URZ ;  /* 0x0000002c240402a4 */ /* 0x000fee000f8e02ff */
[----:B------:R-:W-:Y:S01]  /*58e0*/  @!P3 PRMT R88, R0, 0x7610, R88 ;  /* 0x000076100058b816 */ /* 0x000fe20000000058 */
[----:B-1----:R-:W-:Y:S03]  /*58f0*/  @UP0 UIMAD.WIDE UR6, UR4, 0x4, UR6 ;  /* 0x00000004040608a5 */ /* 0x002fe6000f8e0206 */
[----:B------:R-:W1:Y:S03]  /*5900*/  @!UP0 LDCU UR4, c[0x0][0x880] ;  /* 0x00011000ff0487ac */ /* 0x000e660008000800 */
[----:B------:R-:W-:Y:S01]  /*5910*/  IMAD.U32 R2, RZ, RZ, UR6 ;  /* 0x00000006ff027e24 */ /* 0x000fe2000f8e00ff */
[----:B------:R-:W-:Y:S05]  /*5920*/  MOV R3, UR7 ;  /* 0x0000000700037c02 */ /* 0x000fea0008000f00 */
[----:B-----5:R2:W5:Y:S02]  /*5930*/  @P3 LDG.E R49, desc[UR46][R2.64] ;  /* 0x0000002e02313981 */ /* 0x020564000c1e1900 */
[----:B-12---:R-:W-:Y:S02]  /*5940*/  @!P3 IMAD.U32 R49, RZ, RZ, UR4 ;  /* 0x00000004ff31be24 */ /* 0x006fe4000f8e00ff */
.L_x_93:
[----:B------:R-:W-:Y:S05]  /*5950*/  @!P4 BRA `(.L_x_94) ;  /* 0x000000000020c947 */ /* 0x000fea0003800000 */
[----:B------:R-:W-:Y:S04]  /*5960*/  ISETP.NE.U32.AND P3, PT, R80, RZ, PT ;  /* 0x000000ff5000720c */ /* 0x000fe80003f65070 */
[----:B------:R-:W-:Y:S11]  /*5970*/  ISETP.NE.AND.EX P3, PT, R81, RZ, PT, P3 ;  /* 0x000000ff5100720c */ /* 0x000ff60003f65330 */
[----:B------:R-:W-:Y:S02]  /*5980*/  @!UPT UIADD3 URZ, UPT, UPT, URZ, URZ, URZ ;  /* 0x000000fffffff290 */ /* 0x000fe4000fffe0ff */
[----:B------:R-:W1:Y:S01]  /*5990*/  @P3 LDC.64 R2, c[0x0][0x8a8] ;  /* 0x00022a00ff023b82 */ /* 0x000e620000000a00 */
[----:B------:R-:W-:Y:S04]  /*59a0*/  @P3 IMAD R0, R82, UR36, RZ ;  /* 0x0000002452003c24 */ /* 0x000fe8000f8e02ff */
[----:B-1----:R-:W-:Y:S05]  /*59b0*/  @P3 IMAD.WIDE R2, R0, 0x4, R2 ;  /* 0x0000000400023825 */ /* 0x002fea00078e0202 */
[----:B-----5:R1:W5:Y:S02]  /*59c0*/  @P3 LDG.E R47, desc[UR46][R2.64] ;  /* 0x0000002e022f3981 */ /* 0x020364000c1e1900 */
[----:B-1----:R-:W2:Y:S02]  /*59d0*/  @!P3 LDC R47, c[0x0][0x8a0] ;  /* 0x00022800ff2fbb82 */ /* 0x002ea40000000800 */
.L_x_94:
[----:B-----5:R-:W-:Y:S01]  /*59e0*/  FSETP.NEU.AND P3, PT, R49, RZ, PT ;  /* 0x000000ff3100720b */ /* 0x020fe20003f6d000 */
[----:B------:R-:W-:Y:S01]  /*59f0*/  BSSY B1, `(.L_x_95) ;  /* 0x0000039000017945 */ /* 0x000fe20003800000 */
[----:B------:R-:W-:Y:S01]  /*5a00*/  SEL R3, RZ, 0xffffffff, P2 ;  /* 0xffffffffff037807 */ /* 0x000fe20001000000 */
[----:B------:R-:W-:Y:S01]  /*5a10*/  IMAD.MOV.U32 R66, RZ, RZ, 0x1 ;  /* 0x00000001ff427424 */ /* 0x000fe200078e00ff */
[----:B------:R-:W-:Y:S01]  /*5a20*/  @P1 LOP3.LUT P2, RZ, R88, 0xff, RZ, 0xc0, !PT ;  /* 0x000000ff58ff1812 */ /* 0x000fe2000784c0ff */
[----:B------:R-:W-:Y:S01]  /*5a30*/  IMAD R48, R45, 0x80, R46 ;  /* 0x000000802d307824 */ /* 0x000fe200078e022e */
[----:B------:R-:W-:Y:S01]  /*5a40*/  @P1 SEL R0, RZ, 0xffffffff, P3 ;  /* 0xffffffffff001807 */ /* 0x000fe20001800000 */
[----:B------:R-:W-:Y:S01]  /*5a50*/  IMAD R106, R101, -0x10, R99 ;  /* 0xfffffff0656a7824 */ /* 0x000fe200078e0263 */
[----:B------:R-:W-:Y:S01]  /*5a60*/  LOP3.LUT R97, R97, 0x1, RZ, 0x3c, !PT ;  /* 0x0000000161617812 */ /* 0x000fe200078e3cff */
[----:B------:R-:W-:Y:S01]  /*5a70*/  IMAD.MOV.U32 R65, RZ, RZ, RZ ;  /* 0x000000ffff417224 */ /* 0x000fe200078e00ff */
[----:B------:R-:W-:Y:S02]  /*5a80*/  @P0 SEL R0, R3, R0, !P2 ;  /* 0x0000000003000207 */ /* 0x000fe40005000000 */
[----:B------:R-:W-:Y:S02]  /*5a90*/  CS2R R78, SRZ ;  /* 0x00000000004e7805 */ /* 0x000fe4000001ff00 */
[----:B------:R-:W-:Y:S02]  /*5aa0*/  LEA R64, R45, UR48, 0x3 ;  /* 0x000000302d407c11 */ /* 0x000fe4000f8e18ff */
[----:B------:R-:W-:Y:S02]  /*5ab0*/  CS2R R76, SRZ ;  /* 0x00000000004c7805 */ /* 0x000fe4000001ff00 */
[----:B------:R-:W-:Y:S02]  /*5ac0*/  @P1 LOP3.LUT R0, R0, 0x1, RZ, 0xc0, !PT ;  /* 0x0000000100001812 */ /* 0x000fe400078ec0ff */
[----:B------:R-:W-:Y:S02]  /*5ad0*/  CS2R R70, SRZ ;  /* 0x0000000000467805 */ /* 0x000fe4000001ff00 */
[----:B------:R-:W-:Y:S02]  /*5ae0*/  PLOP3.LUT P2, PT, PT, PT, UP1, 0x80, 0x8 ;  /* 0x000000000008781c */ /* 0x000fe40003f4f018 */
[----:B------:R-:W-:Y:S02]  /*5af0*/  CS2R R68, SRZ ;  /* 0x0000000000447805 */ /* 0x000fe4000001ff00 */
[----:B------:R-:W-:Y:S02]  /*5b00*/  ISETP.NE.U32.OR P5, PT, R0, 0x1, !P1 ;  /* 0x000000010000780c */ /* 0x000fe40004fa5470 */
[----:B------:R-:W-:Y:S02]  /*5b10*/  CS2R R62, SRZ ;  /* 0x00000000003e7805 */ /* 0x000fe4000001ff00 */
[----:B------:R-:W-:Y:S02]  /*5b20*/  LOP3.LUT P4, R104, R88, 0xff, RZ, 0xc0, !PT ;  /* 0x000000ff58687812 */ /* 0x000fe4000788c0ff */
[----:B------:R-:W-:Y:S02]  /*5b30*/  CS2R R60, SRZ ;  /* 0x00000000003c7805 */ /* 0x000fe4000001ff00 */
[----:B------:R-:W-:Y:S02]  /*5b40*/  SEL R2, RZ, 0xffffffff, P3 ;  /* 0xffffffffff027807 */ /* 0x000fe40001800000 */
[----:B------:R-:W-:Y:S02]  /*5b50*/  CS2R R58, SRZ ;  /* 0x00000000003a7805 */ /* 0x000fe4000001ff00 */
[----:B------:R-:W-:Y:S02]  /*5b60*/  P2R R107, PR, RZ, 0x20 ;  /* 0x00000020ff6b7803 */ /* 0x000fe40000000000 */
[----:B------:R-:W-:Y:S02]  /*5b70*/  CS2R R56, SRZ ;  /* 0x0000000000387805 */ /* 0x000fe4000001ff00 */
[----:B------:R-:W-:Y:S02]  /*5b80*/  @P2 SEL R2, R3, R2, !P4 ;  /* 0x0000000203022207 */ /* 0x000fe40006000000 */
[----:B------:R-:W-:Y:S02]  /*5b90*/  @P5 SHF.L.U32 R0, R97, 0x1f, RZ ;  /* 0x0000001f61005819 */ /* 0x000fe400000006ff */
[----:B------:R-:W-:Y:S02]  /*5ba0*/  LOP3.LUT R2, R2, 0x1, RZ, 0xc0, !PT ;  /* 0x0000000102027812 */ /* 0x000fe400078ec0ff */
[----:B------:R1:W3:Y:S02]  /*5bb0*/  @P5 SYNCS.PHASECHK.TRANS64.TRYWAIT P1, [UR48+0x20], R0 ;  /* 0x00002000ff0055a7 */ /* 0x0002e40008021130 */
[----:B------:R-:W-:Y:S04]  /*5bc0*/  ISETP.NE.U32.AND P2, PT, R2, 0x1, PT ;  /* 0x000000010200780c */ /* 0x000fe80003f45070 */
[----:B------:R-:W-:Y:S02]  /*5bd0*/  P2R R67, PR, RZ, 0x4 ;  /* 0x00000004ff437803 */ /* 0x000fe40000000000 */
[----:B-1----:R-:W-:Y:S04]  /*5be0*/  SHF.L.U32 R0, R96, 0x1f, RZ ;  /* 0x0000001f60007819 */ /* 0x002fe800000006ff */
[----:B------:R1:W4:Y:S01]  /*5bf0*/  SYNCS.PHASECHK.TRANS64.TRYWAIT P0, [R64+URZ+0x90], R0 ;  /* 0x00009000400075a7 */ /* 0x00032200080011ff */
[----:B---3--:R-:W-:Y:S01]  /*5c00*/  @P5 SEL R66, RZ, 0x1, !P1 ;  /* 0x00000001ff425807 */ /* 0x008fe20004800000 */
[----:B-1----:R-:W-:Y:S06]  /*5c10*/  @!P5 BRA `(.L_x_96) ;  /* 0x000000000058d947 */ /* 0x002fec0003800000 */
[----:B------:R-:W-:Y:S01]  /*5c20*/  IMAD.MOV.U32 R79, RZ, RZ, RZ ;  /* 0x000000ffff4f7224 */ /* 0x000fe200078e00ff */
[----:B------:R-:W-:Y:S01]  /*5c30*/  ISETP.NE.AND P1, PT, R66, RZ, PT ;  /* 0x000000ff4200720c */ /* 0x000fe20003f25270 */
[----:B------:R-:W-:Y:S01]  /*5c40*/  BSSY B0, `(.L_x_97) ;  /* 0x000000c000007945 */ /* 0x000fe20003800000 */
[----:B------:R-:W-:Y:S02]  /*5c50*/  CS2R R58, SRZ ;  /* 0x00000000003a7805 */ /* 0x000fe4000001ff00 */
[----:B------:R-:W-:Y:S02]  /*5c60*/  CS2R R56, SRZ ;  /* 0x0000000000387805 */ /* 0x000fe4000001ff00 */
[----:B------:R-:W-:Y:S02]  /*5c70*/  CS2R R62, SRZ ;  /* 0x00000000003e7805 */ /* 0x000fe4000001ff00 */
[----:B------:R-:W-:Y:S02]  /*5c80*/  CS2R R60, SRZ ;  /* 0x00000000003c7805 */ /* 0x000fe4000001ff00 */
[----:B------:R-:W-:Y:S02]  /*5c90*/  CS2R R70, SRZ ;  /* 0x0000000000467805 */ /* 0x000fe4000001ff00 */
[----:B------:R-:W-:Y:S02]  /*5ca0*/  CS2R R68, SRZ ;  /* 0x0000000000447805 */ /* 0x000fe4000001ff00 */
[----:B------:R-:W-:Y:S01]  /*5cb0*/  CS2R R76, SRZ ;  /* 0x00000000004c7805 */ /* 0x000fe2000001ff00 */
[----:B------:R-:W-:Y:S06]  /*5cc0*/  @P1 BRA `(.L_x_98) ;  /* 0x00000000000c1947 */ /* 0x000fec0003800000 */
[----:B------:R-:W-:Y:S04]  /*5cd0*/  SHF.L.U32 R3, R97, 0x1f, RZ ;  /* 0x0000001f61037819 */ /* 0x000fe800000006ff */
[----:B------:R-:W1:Y:S02]  /*5ce0*/  SYNCS.PHASECHK.TRANS64.TRYWAIT P1, [UR48+0x20], R3 ;  /* 0x00002003ff0075a7 */ /* 0x000e640008021130 */
[----:B-1----:R-:W-:Y:S05]  /*5cf0*/  @!P1 BRA `(.L_x_99) ;  /* 0x0000003c00349947 */ /* 0x002fea0003800000 */
.L_x_98:
[----:B------:R-:W-:Y:S05]  /*5d00*/  BSYNC B0 ;  /* 0x0000000000007941 */ /* 0x000fea0003800000 */
.L_x_97:
[----:B------:R-:W-:Y:S01]  /*5d10*/  ISETP.NE.AND P1, PT, R67, RZ, PT ;  /* 0x000000ff4300720c */ /* 0x000fe20003f25270 */
[----:B------:R-:W-:Y:S11]  /*5d20*/  HFMA2 R65, -RZ, RZ, 0, 5.9604644775390625e-08 ;  /* 0x00000001ff417431 */ /* 0x000ff600000001ff */
[----:B------:R-:W-:Y:S01]  /*5d30*/  @!UPT UIADD3 URZ, UPT, UPT, URZ, URZ, URZ ;  /* 0x000000fffffff290 */ /* 0x000fe2000fffe0ff */
[----:B------:R3:W1:Y:S04]  /*5d40*/  @P1 LDS.128 R56, [R100] ;  /* 0x0000000064381984 */ /* 0x0006680000000c00 */
[----:B------:R3:W1:Y:S04]  /*5d50*/  @P1 LDS.128 R60, [R99+0x10] ;  /* 0x00001000633c1984 */ /* 0x0006680000000c00 */
[----:B------:R3:W1:Y:S04]  /*5d60*/  @P1 LDS.128 R68, [R98+0x20] ;  /* 0x0000200062441984 */ /* 0x0006680000000c00 */
[----:B------:R3:W1:Y:S02]  /*5d70*/  @P1 LDS.128 R76, [R106+0x30] ;  /* 0x000030006a4c1984 */ /* 0x0006640000000c00 */
.L_x_96:
[----:B------:R-:W-:Y:S05]  /*5d80*/  BSYNC B1 ;  /* 0x0000000000017941 */ /* 0x000fea0003800000 */
.L_x_95:
[----:B-1----:R-:W-:Y:S04]  /*5d90*/  SHF.R.U32.HI R2, RZ, 0x15, R48 ;  /* 0x00000015ff027819 */ /* 0x002fe80000011630 */
[----:B------:R-:W-:Y:S01]  /*5da0*/  LOP3.LUT P1, RZ, R2, 0x3, R92, 0x48, !PT ;  /* 0x0000000302ff7812 */ /* 0x000fe2000782485c */
[----:B------:R-:W-:Y:S01]  /*5db0*/  @!UPT UIADD3 URZ, UPT, UPT, URZ, URZ, URZ ;  /* 0x000000fffffff290 */ /* 0x000fe2000fffe0ff */
[----:B----4-:R-:W-:Y:S11]  /*5dc0*/  @P0 BRA `(.L_x_100) ;  /* 0x0000000000080947 */ /* 0x010ff60003800000 */
[----:B------:R-:W1:Y:S02]  /*5dd0*/  SYNCS.PHASECHK.TRANS64.TRYWAIT P0, [R64+URZ+0x90], R0 ;  /* 0x00009000400075a7 */ /* 0x000e6400080011ff */
[----:B-1----:R-:W-:Y:S05]  /*5de0*/  @!P0 BRA `(.L_x_101) ;  /* 0x0000003c00108947 */ /* 0x002fea0003800000 */
.L_x_100:
[----:B------:R-:W-:Y:S05]  /*5df0*/  @!P1 BRA `(.L_x_102) ;  /* 0x0000000000409947 */ /* 0x000fea0003800000 */
[----:B------:R-:W4:Y:S01]  /*5e00*/  LDCU.64 UR8, c[0x4][0x70] ;  /* 0x01000e00ff0877ac */ /* 0x000f220008000a00 */
[----:B------:R-:W-:Y:S01]  /*5e10*/  MOV R3, 0x0 ;  /* 0x0000000000037802 */ /* 0x000fe20000000f00 */
[----:B------:R-:W-:Y:S02]  /*5e20*/  HFMA2 R12, -RZ, RZ, 0, 5.9604644775390625e-08 ;  /* 0x00000001ff0c7431 */ /* 0x000fe400000001ff */
[----:B------:R-:W-:Y:S02]  /*5e30*/  IMAD.MOV.U32 R8, RZ, RZ, 0x192 ;  /* 0x00000192ff087424 */ /* 0x000fe400078e00ff */
[----:B------:R-:W-:Y:S01]  /*5e40*/  IMAD.MOV.U32 R13, RZ, RZ, RZ ;  /* 0x000000ffff0d7224 */ /* 0x000fe200078e00ff */
[----:B------:R-:W5:Y:S01]  /*5e50*/  LDCU.64 UR6, c[0x4][0x78] ;  /* 0x01000f00ff0677ac */ /* 0x000f620008000a00 */
[----:B------:R-:W1:Y:S01]  /*5e60*/  LDC.64 R2, c[0x4][R3] ;  /* 0x0100000003027b82 */ /* 0x000e620000000a00 */
[----:B------:R-:W2:Y:S01]  /*5e70*/  LDCU.64 UR4, c[0x4][0x10] ;  /* 0x01000200ff0477ac */ /* 0x000ea20008000a00 */
[----:B----4-:R-:W-:Y:S01]  /*5e80*/  MOV R5, UR9 ;  /* 0x0000000900057c02 */ /* 0x010fe20008000f00 */
[----:B------:R-:W-:Y:S01]  /*5e90*/  IMAD.U32 R4, RZ, RZ, UR8 ;  /* 0x00000008ff047e24 */ /* 0x000fe2000f8e00ff */
[----:B-----5:R-:W-:Y:S01]  /*5ea0*/  MOV R7, UR7 ;  /* 0x0000000700077c02 */ /* 0x020fe20008000f00 */
[----:B------:R-:W-:Y:S01]  /*5eb0*/  IMAD.U32 R6, RZ, RZ, UR6 ;  /* 0x00000006ff067e24 */ /* 0x000fe2000f8e00ff */
[----:B--2---:R-:W-:Y:S01]  /*5ec0*/  MOV R11, UR5 ;  /* 0x00000005000b7c02 */ /* 0x004fe20008000f00 */
[----:B------:R-:W-:Y:S02]  /*5ed0*/  IMAD.U32 R10, RZ, RZ, UR4 ;  /* 0x00000004ff0a7e24 */ /* 0x000fe4000f8e00ff */
[----:B------:R-:W-:Y:S07]  /*5ee0*/  LEPC R20, `(.L_x_102) ;  /* 0x000000001014794e */ /* 0x000fee0000000000 */
[----:B-1-3--:R-:W-:Y:S05]  /*5ef0*/  CALL.ABS.NOINC R2 ;  /* 0x0000000002007343 */ /* 0x00afea0003c00000 */
.L_x_102:
[----:B------:R-:W-:Y:S05]  /*5f00*/  WARPSYNC.ALL ;  /* 0x0000000000007948 */ /* 0x000fea0003800000 */
[----:B------:R-:W-:Y:S01]  /*5f10*/  R2UR UR4, R48 ;  /* 0x00000000300472ca */ /* 0x000fe200000e0000 */
[--C-:B------:R-:W-:Y:S01]  /*5f20*/  HADD2.F32 R50, -RZ, R56.reuse.H0_H0 ;  /* 0x20000038ff327230 */ /* 0x100fe20000004100 */
[----:B------:R-:W-:Y:S01]  /*5f30*/  ISETP.NE.AND P0, PT, R102, RZ, PT ;  /* 0x000000ff6600720c */ /* 0x000fe20003f05270 */
[----:B------:R-:W-:Y:S01]  /*5f40*/  HADD2.F32 R51, -RZ, R56.H1_H1 ;  /* 0x30000038ff337230 */ /* 0x000fe20000004100 */
[----:B------:R-:W-:Y:S01]  /*5f50*/  BSSY.RECONVERGENT B0, `(.L_x_103) ;  /* 0x0000086000007945 */ /* 0x000fe20003800200 */
[--C-:B------:R-:W-:Y:S08]  /*5f60*/  HADD2.F32 R52, -RZ, R57.reuse.H0_H0 ;  /* 0x20000039ff347230 */ /* 0x100ff00000004100 */
[----:B------:R-:W1:Y:S02]  /*5f70*/  LDTM.x32 R4, tmem[UR4] ;  /* 0x00000004000479ee */ /* 0x000e6400082c0000 */
[C---:B-12---:R-:W-:Y:S01]  /*5f80*/  FMUL R0, R47.reuse, R4 ;  /* 0x000000042f007220 */ /* 0x046fe20000400000 */
[C---:B------:R-:W-:Y:S01]  /*5f90*/  FMUL R2, R47.reuse, R5 ;  /* 0x000000052f027220 */ /* 0x040fe20000400000 */
[C---:B------:R-:W-:Y:S01]  /*5fa0*/  FMUL R4, R47.reuse, R8 ;  /* 0x000000082f047220 */ /* 0x040fe20000400000 */
[----:B------:R-:W-:Y:S01]  /*5fb0*/  FMUL R3, R47, R6 ;  /* 0x000000062f037220 */ /* 0x000fe20000400000 */
[C---:B------:R-:W-:Y:S01]  /*5fc0*/  FFMA R0, R49.reuse, R50, R0 ;  /* 0x0000003231007223 */ /* 0x040fe20000000000 */
[----:B------:R-:W-:Y:S01]  /*5fd0*/  FFMA R2, R49, R51, R2 ;  /* 0x0000003331027223 */ /* 0x000fe20000000002 */
[C---:B------:R-:W-:Y:S01]  /*5fe0*/  FMUL R5, R47.reuse, R9 ;  /* 0x000000092f057220 */ /* 0x040fe20000400000 */
        /* <DEDUP_REMOVED lines=16> */
[----:B------:R-:W-:Y:S02]  /*60f0*/  HADD2.F32 R32, -RZ, R57.H1_H1 ;  /* 0x30000039ff207230 */ /* 0x000fe40000004100 */
[C---:B------:R-:W-:Y:S01]  /*6100*/  FMUL R26, R47.reuse, R30 ;  /* 0x0000001e2f1a7220 */ /* 0x040fe20000400000 */
[----:B------:R-:W-:Y:S01]  /*6110*/  FMUL R29, R47, R33 ;  /* 0x000000212f1d7220 */ /* 0x000fe20000400000 */
[--C-:B------:R-:W-:Y:S02]  /*6120*/  HADD2.F32 R33, -RZ, R58.reuse.H0_H0 ;  /* 0x2000003aff217230 */ /* 0x100fe40000004100 */
[----:B------:R-:W-:Y:S01]  /*6130*/  FFMA R3, R49, R52, R3 ;  /* 0x0000003431037223 */ /* 0x000fe20000000003 */
[C---:B------:R-:W-:Y:S01]  /*6140*/  FMUL R7, R47.reuse, R7 ;  /* 0x000000072f077220 */ /* 0x040fe20000400000 */
[----:B------:R-:W-:Y:S01]  /*6150*/  FMUL R30, R47, R34 ;  /* 0x000000222f1e7220 */ /* 0x000fe20000400000 */
[----:B------:R-:W-:Y:S01]  /*6160*/  HADD2.F32 R34, -RZ, R58.H1_H1 ;  /* 0x3000003aff227230 */ /* 0x000fe20000004100 */
[----:B------:R-:W-:Y:S01]  /*6170*/  F2FP.F16.F32.PACK_AB R52, R2, R0 ;  /* 0x000000000234723e */ /* 0x000fe200000000ff */
[--C-:B------:R-:W-:Y:S02]  /*6180*/  HADD2.F32 R0, -RZ, R59.reuse.H0_H0 ;  /* 0x2000003bff007230 */ /* 0x100fe40000004100 */
[C---:B------:R-:W-:Y:S01]  /*6190*/  FFMA R7, R49.reuse, R32, R7 ;  /* 0x0000002031077223 */ /* 0x040fe20000000007 */
[----:B------:R-:W-:Y:S02]  /*61a0*/  HADD2.F32 R2, -RZ, R59.H1_H1 ;  /* 0x3000003bff027230 */ /* 0x000fe40000004100 */
[C---:B------:R-:W-:Y:S01]  /*61b0*/  FFMA R4, R49.reuse, R33, R4 ;  /* 0x0000002131047223 */ /* 0x040fe20000000004 */
[C---:B------:R-:W-:Y:S01]  /*61c0*/  FFMA R5, R49.reuse, R34, R5 ;  /* 0x0000002231057223 */ /* 0x040fe20000000005 */
[----:B------:R-:W-:Y:S01]  /*61d0*/  FFMA R6, R49, R0, R6 ;  /* 0x0000000031067223 */ /* 0x000fe20000000006 */
[--C-:B------:R-:W-:Y:S02]  /*61e0*/  HADD2.F32 R0, -RZ, R60.reuse.H0_H0 ;  /* 0x2000003cff007230 */ /* 0x100fe40000004100 */
[----:B------:R-:W-:Y:S01]  /*61f0*/  FMUL R11, R47, R11 ;  /* 0x0000000b2f0b7220 */ /* 0x000fe20000400000 */
[----:B------:R-:W-:Y:S01]  /*6200*/  F2FP.F16.F32.PACK_AB R53, R7, R3 ;  /* 0x000000030735723e */ /* 0x000fe200000000ff */
[--C-:B------:R-:W-:Y:S02]  /*6210*/  HADD2.F32 R3, -RZ, R61.reuse.H0_H0 ;  /* 0x2000003dff037230 */ /* 0x100fe40000004100 */
[----:B------:R-:W-:Y:S01]  /*6220*/  FMUL R15, R47, R15 ;  /* 0x0000000f2f0f7220 */ /* 0x000fe20000400000 */
[C---:B------:R-:W-:Y:S01]  /*6230*/  FFMA R11, R49.reuse, R2, R11 ;  /* 0x00000002310b7223 */ /* 0x040fe2000000000b */
[----:B------:R-:W-:Y:S02]  /*6240*/  HADD2.F32 R2, -RZ, R60.H1_H1 ;  /* 0x3000003cff027230 */ /* 0x000fe40000004100 */
[----:B------:R-:W-:Y:S01]  /*6250*/  FFMA R8, R49, R0, R8 ;  /* 0x0000000031087223 */ /* 0x000fe20000000008 */
[----:B------:R-:W-:Y:S02]  /*6260*/  HADD2.F32 R0, -RZ, R61.H1_H1 ;  /* 0x3000003dff007230 */ /* 0x000fe40000004100 */
[C---:B------:R-:W-:Y:S01]  /*6270*/  FMUL R19, R47.reuse, R19 ;  /* 0x000000132f137220 */ /* 0x040fe20000400000 */
[----:B------:R-:W-:Y:S01]  /*6280*/  FMUL R23, R47, R23 ;  /* 0x000000172f177220 */ /* 0x000fe20000400000 */
[C---:B------:R-:W-:Y:S01]  /*6290*/  FFMA R9, R49.reuse, R2, R9 ;  /* 0x0000000231097223 */ /* 0x040fe20000000009 */
[C---:B------:R-:W-:Y:S01]  /*62a0*/  FFMA R10, R49.reuse, R3, R10 ;  /* 0x00000003310a7223 */ /* 0x040fe2000000000a */
[----:B------:R-:W-:Y:S01]  /*62b0*/  FFMA R15, R49, R0, R15 ;  /* 0x00000000310f7223 */ /* 0x000fe2000000000f */
[--C-:B------:R-:W-:Y:S02]  /*62c0*/  HADD2.F32 R2, -RZ, R62.reuse.H0_H0 ;  /* 0x2000003eff027230 */ /* 0x100fe40000004100 */
[----:B------:R-:W-:Y:S01]  /*62d0*/  FMUL R27, R47, R27 ;  /* 0x0000001b2f1b7220 */ /* 0x000fe20000400000 */
[----:B------:R-:W-:Y:S01]  /*62e0*/  HADD2.F32 R0, -RZ, R62.H1_H1 ;  /* 0x3000003eff007230 */ /* 0x000fe20000004100 */
[----:B------:R-:W-:Y:S01]  /*62f0*/  F2FP.F16.F32.PACK_AB R54, R5, R4 ;  /* 0x000000040536723e */ /* 0x000fe200000000ff */
[--C-:B------:R-:W-:Y:S02]  /*6300*/  HADD2.F32 R3, -RZ, R63.reuse.H0_H0 ;  /* 0x2000003fff037230 */ /* 0x100fe40000004100 */
[C---:B------:R-:W-:Y:S01]  /*6310*/  FFMA R12, R49.reuse, R2, R12 ;  /* 0x00000002310c7223 */ /* 0x040fe2000000000c */
[--C-:B------:R-:W-:Y:S02]  /*6320*/  HADD2.F32 R2, -RZ, R68.reuse.H0_H0 ;  /* 0x20000044ff027230 */ /* 0x100fe40000004100 */
[C---:B------:R-:W-:Y:S01]  /*6330*/  FFMA R13, R49.reuse, R0, R13 ;  /* 0x00000000310d7223 */ /* 0x040fe2000000000d */
[----:B------:R-:W-:Y:S02]  /*6340*/  HADD2.F32 R0, -RZ, R63.H1_H1 ;  /* 0x3000003fff007230 */ /* 0x000fe40000004100 */
[----:B------:R-:W-:Y:S01]  /*6350*/  FFMA R14, R49, R3, R14 ;  /* 0x00000003310e7223 */ /* 0x000fe2000000000e */
[----:B------:R-:W-:Y:S01]  /*6360*/  HADD2.F32 R3, -RZ, R68.H1_H1 ;  /* 0x30000044ff037230 */ /* 0x000fe20000004100 */
[----:B------:R-:W-:Y:S01]  /*6370*/  F2FP.F16.F32.PACK_AB R55, R11, R6 ;  /* 0x000000060b37723e */ /* 0x000fe200000000ff */
[----:B------:R-:W-:Y:S01]  /*6380*/  FMUL R31, R47, R31 ;  /* 0x0000001f2f1f7220 */ /* 0x000fe20000400000 */
[C---:B------:R-:W-:Y:S01]  /*6390*/  FFMA R19, R49.reuse, R0, R19 ;  /* 0x0000000031137223 */ /* 0x040fe20000000013 */
[--C-:B------:R-:W-:Y:S02]  /*63a0*/  HADD2.F32 R0, -RZ, R69.reuse.H0_H0 ;  /* 0x20000045ff007230 */ /* 0x100fe40000004100 */
[C---:B------:R-:W-:Y:S01]  /*63b0*/  FFMA R16, R49.reuse, R2, R16 ;  /* 0x0000000231107223 */ /* 0x040fe20000000010 */
[----:B------:R1:W-:Y:S01]  /*63c0*/  STS.128 [R100], R52 ;  /* 0x0000003464007388 */ /* 0x0003e20000000c00 */
[C---:B------:R-:W-:Y:S01]  /*63d0*/  FFMA R17, R49.reuse, R3, R17 ;  /* 0x0000000331117223 */ /* 0x040fe20000000011 */
[----:B------:R-:W-:Y:S02]  /*63e0*/  HADD2.F32 R2, -RZ, R69.H1_H1 ;  /* 0x30000045ff027230 */ /* 0x000fe40000004100 */
[----:B------:R-:W-:Y:S01]  /*63f0*/  FFMA R18, R49, R0, R18 ;  /* 0x0000000031127223 */ /* 0x000fe20000000012 */
[--C-:B------:R-:W-:Y:S01]  /*6400*/  HADD2.F32 R0, -RZ, R70.reuse.H0_H0 ;  /* 0x20000046ff007230 */ /* 0x100fe20000004100 */
[----:B------:R-:W-:Y:S01]  /*6410*/  F2FP.F16.F32.PACK_AB R8, R9, R8 ;  /* 0x000000080908723e */ /* 0x000fe200000000ff */
[--C-:B------:R-:W-:Y:S02]  /*6420*/  HADD2.F32 R3, -RZ, R71.reuse.H0_H0 ;  /* 0x20000047ff037230 */ /* 0x100fe40000004100 */
[C---:B------:R-:W-:Y:S01]  /*6430*/  FFMA R23, R49.reuse, R2, R23 ;  /* 0x0000000231177223 */ /* 0x040fe20000000017 */
[----:B------:R-:W-:Y:S02]  /*6440*/  HADD2.F32 R2, -RZ, R70.H1_H1 ;  /* 0x30000046ff027230 */ /* 0x000fe40000004100 */
[----:B------:R-:W-:Y:S01]  /*6450*/  FFMA R20, R49, R0, R20 ;  /* 0x0000000031147223 */ /* 0x000fe20000000014 */
[----:B------:R-:W-:Y:S01]  /*6460*/  HADD2.F32 R0, -RZ, R71.H1_H1 ;  /* 0x30000047ff007230 */ /* 0x000fe20000004100 */
[----:B------:R-:W-:Y:S01]  /*6470*/  F2FP.F16.F32.PACK_AB R9, R15, R10 ;  /* 0x0000000a0f09723e */ /* 0x000fe200000000ff */
[----:B------:R-:W-:Y:S02]  /*6480*/  HADD2.F32 R4, -RZ, R79.H0_H0 ;  /* 0x2000004fff047230 */ /* 0x000fe40000004100 */
[C---:B------:R-:W-:Y:S01]  /*6490*/  FFMA R21, R49.reuse, R2, R21 ;  /* 0x0000000231157223 */ /* 0x040fe20000000015 */
[C---:B------:R-:W-:Y:S01]  /*64a0*/  FFMA R22, R49.reuse, R3, R22 ;  /* 0x0000000331167223 */ /* 0x040fe20000000016 */
[----:B------:R-:W-:Y:S01]  /*64b0*/  FFMA R27, R49, R0, R27 ;  /* 0x00000000311b7223 */ /* 0x000fe2000000001b */
[--C-:B------:R-:W-:Y:S01]  /*64c0*/  HADD2.F32 R2, -RZ, R76.reuse.H0_H0 ;  /* 0x2000004cff027230 */ /* 0x100fe20000004100 */
[----:B------:R-:W-:Y:S01]  /*64d0*/  F2FP.F16.F32.PACK_AB R10, R13, R12 ;  /* 0x0000000c0d0a723e */ /* 0x000fe200000000ff */
[----:B------:R-:W-:Y:S01]  /*64e0*/  HADD2.F32 R0, -RZ, R76.H1_H1 ;  /* 0x3000004cff007230 */ /* 0x000fe20000004100 */
[----:B------:R-:W-:Y:S01]  /*64f0*/  F2FP.F16.F32.PACK_AB R11, R19, R14 ;  /* 0x0000000e130b723e */ /* 0x000fe200000000ff */
[--C-:B------:R-:W-:Y:S02]  /*6500*/  HADD2.F32 R3, -RZ, R77.reuse.H0_H0 ;  /* 0x2000004dff037230 */ /* 0x100fe40000004100 */
[C---:B------:R-:W-:Y:S01]  /*6510*/  FFMA R24, R49.reuse, R2, R24 ;  /* 0x0000000231187223 */ /* 0x040fe20000000018 */
[--C-:B------:R-:W-:Y:S02]  /*6520*/  HADD2.F32 R2, -RZ, R78.reuse.H0_H0 ;  /* 0x2000004eff027230 */ /* 0x100fe40000004100 */
[C---:B------:R-:W-:Y:S01]  /*6530*/  FFMA R25, R49.reuse, R0, R25 ;  /* 0x0000000031197223 */ /* 0x040fe20000000019 */
[----:B------:R1:W-:Y:S01]  /*6540*/  STS.128 [R99+0x10], R8 ;  /* 0x0000100863007388 */ /* 0x0003e20000000c00 */
[----:B------:R-:W-:Y:S02]  /*6550*/  HADD2.F32 R0, -RZ, R77.H1_H1 ;  /* 0x3000004dff007230 */ /* 0x000fe40000004100 */
[----:B------:R-:W-:Y:S01]  /*6560*/  FFMA R26, R49, R3, R26 ;  /* 0x00000003311a7223 */ /* 0x000fe2000000001a */
[----:B------:R-:W-:Y:S01]  /*6570*/  HADD2.F32 R3, -RZ, R78.H1_H1 ;  /* 0x3000004eff037230 */ /* 0x000fe20000004100 */
[----:B------:R-:W-:Y:S01]  /*6580*/  F2FP.F16.F32.PACK_AB R16, R17, R16 ;  /* 0x000000101110723e */ /* 0x000fe200000000ff */
[----:B------:R-:W-:Y:S01]  /*6590*/  HADD2.F32 R5, -RZ, R79.H1_H1 ;  /* 0x3000004fff057230 */ /* 0x000fe20000004100 */
[----:B------:R-:W-:Y:S01]  /*65a0*/  F2FP.F16.F32.PACK_AB R17, R23, R18 ;  /* 0x000000121711723e */ /* 0x000fe200000000ff */
[----:B------:R-:W-:Y:S01]  /*65b0*/  FFMA R31, R49, R0, R31 ;  /* 0x00000000311f7223 */ /* 0x000fe2000000001f */
[----:B------:R-:W-:Y:S01]  /*65c0*/  FMUL R35, R47, R35 ;  /* 0x000000232f237220 */ /* 0x000fe20000400000 */
[----:B------:R-:W-:Y:S01]  /*65d0*/  F2FP.F16.F32.PACK_AB R18, R21, R20 ;  /* 0x000000141512723e */ /* 0x000fe200000000ff */
[----:B------:R-:W-:Y:S01]  /*65e0*/  FFMA R28, R49, R2, R28 ;  /* 0x00000002311c7223 */ /* 0x000fe2000000001c */
[----:B------:R-:W-:Y:S01]  /*65f0*/  F2FP.F16.F32.PACK_AB R19, R27, R22 ;  /* 0x000000161b13723e */ /* 0x000fe200000000ff */
[C---:B------:R-:W-:Y:S01]  /*6600*/  FFMA R29, R49.reuse, R3, R29 ;  /* 0x00000003311d7223 */ /* 0x040fe2000000001d */
[C---:B------:R-:W-:Y:S01]  /*6610*/  FFMA R30, R49.reuse, R4, R30 ;  /* 0x00000004311e7223 */ /* 0x040fe2000000001e */
[----:B------:R-:W-:Y:S01]  /*6620*/  FFMA R35, R49, R5, R35 ;  /* 0x0000000531237223 */ /* 0x000fe20000000023 */
[----:B------:R-:W-:Y:S01]  /*6630*/  F2FP.F16.F32.PACK_AB R24, R25, R24 ;  /* 0x000000181918723e */ /* 0x000fe200000000ff */
[----:B------:R1:W-:Y:S01]  /*6640*/  STS.128 [R98+0x20], R16 ;  /* 0x0000201062007388 */ /* 0x0003e20000000c00 */
[----:B------:R-:W-:Y:S02]  /*6650*/  F2FP.F16.F32.PACK_AB R25, R31, R26 ;  /* 0x0000001a1f19723e */ /* 0x000fe400000000ff */
[----:B------:R-:W-:Y:S02]  /*6660*/  F2FP.F16.F32.PACK_AB R26, R29, R28 ;  /* 0x0000001c1d1a723e */ /* 0x000fe400000000ff */
[----:B------:R-:W-:Y:S05]  /*6670*/  F2FP.F16.F32.PACK_AB R27, R35, R30 ;  /* 0x0000001e231b723e */ /* 0x000fea00000000ff */
[----:B------:R1:W-:Y:S01]  /*6680*/  STS.128 [R106+0x30], R24 ;  /* 0x000030186a007388 */ /* 0x0003e20000000c00 */
[----:B------:R-:W-:Y:S01]  /*6690*/  @!PT LDS RZ, [RZ] ;  /* 0x00000000fffff984 */ /* 0x000fe20000000800 */
[----:B------:R-:W-:Y:S01]  /*66a0*/  @!PT LDS RZ, [RZ] ;  /* 0x00000000fffff984 */ /* 0x000fe20000000800 */
[----:B------:R-:W-:Y:S01]  /*66b0*/  @!PT LDS RZ, [RZ] ;  /* 0x00000000fffff984 */ /* 0x000fe20000000800 */
[----:B------:R-:W-:Y:S01]  /*66c0*/  @!PT LDS RZ, [RZ] ;  /* 0x00000000fffff984 */ /* 0x000fe20000000800 */
[----:B------:R2:W-:Y:S07]  /*66d0*/  MEMBAR.ALL.CTA ;  /* 0x0000000000007992 */ /* 0x0005ee0000008000 */
[----:B--2---:R-:W2:Y:S02]  /*66e0*/  FENCE.VIEW.ASYNC.S ;  /* 0x00000000000073c6 */ /* 0x004ea40000000000 */
[----:B--2---:R-:W-:Y:S06]  /*66f0*/  BAR.SYNC.DEFER_BLOCKING 0x1, 0x80 ;  /* 0x0042000000007b1d */ /* 0x004fec0000010000 */
[----:B------:R-:W-:Y:S05]  /*6700*/  @P0 BRA `(.L_x_104) ;  /* 0x0000000000280947 */ /* 0x000fea0003800000 */
[----:B------:R-:W-:Y:S02]  /*6710*/  UIADD3 UR4, UPT, UPT, UR48, 0x200, URZ ;  /* 0x0000020030047890 */ /* 0x000fe4000fffe0ff */
[----:B------:R-:W-:Y:S01]  /*6720*/  UIADD3 UR6, UP0, UPT, UR52, 0x680, URZ ;  /* 0x0000068034067890 */ /* 0x000fe2000ff1e0ff */
[----:B------:R-:W-:Y:S03]  /*6730*/  UMOV UR43, UR36 ;  /* 0x00000024002b7c82 */ /* 0x000fe60008000000 */
[----:B------:R-:W-:Y:S01]  /*6740*/  MOV R93, UR4 ;  /* 0x00000004005d7c02 */ /* 0x000fe20008000f00 */
[----:B------:R-:W-:Y:S03]  /*6750*/  UIADD3.X UR7, UPT, UPT, URZ, UR53, URZ, UP0, !UPT ;  /* 0x00000035ff077290 */ /* 0x000fe600087fe4ff */
[----:B------:R-:W-:Y:S11]  /*6760*/  R2UR UR40, R93 ;  /* 0x000000005d2872ca */ /* 0x000ff600000e0000 */
[----:B------:R-:W-:Y:S02]  /*6770*/  @!UPT UIADD3 URZ, UPT, UPT, URZ, URZ, URZ ;  /* 0x000000fffffff290 */ /* 0x000fe4000fffe0ff */
[----:B------:R2:W-:Y:S01]  /*6780*/  UTMASTG.3D [UR40], [UR6] ;  /* 0x00000028060073b5 */ /* 0x0005e20008010000 */
[----:B------:R0:W-:Y:S01]  /*6790*/  UTMACMDFLUSH ;  /* 0x00000000000079b7 */ /* 0x0001e20000000000 */
[----:B--2---:R-:W-:Y:S04]  /*67a0*/  DEPBAR.LE SB0, 0x1 ;  /* 0x000080400000791a */ /* 0x004fe80000000000 */
.L_x_104:
[----:B------:R-:W-:Y:S05]  /*67b0*/  BSYNC.RECONVERGENT B0 ;  /* 0x0000000000007941 */ /* 0x000fea0003800200 */
.L_x_103:
[----:B------:R-:W-:Y:S01]  /*67c0*/  BAR.SYNC.DEFER_BLOCKING 0x1, 0x80 ;  /* 0x0042000000007b1d */ /* 0x000fe20000010000 */
[----:B------:R-:W-:Y:S01]  /*67d0*/  ISETP.NE.AND P1, PT, R107, RZ, PT ;  /* 0x000000ff6b00720c */ /* 0x000fe20003f25270 */
[----:B------:R-:W-:Y:S01]  /*67e0*/  UISETP.NE.AND UP0, UPT, UR49, URZ, UPT ;  /* 0x000000ff3100728c */ /* 0x000fe2000bf05270 */
[----:B------:R-:W-:Y:S11]  /*67f0*/  LEA R2, R65, UR48, 0x3 ;  /* 0x0000003041027c11 */ /* 0x000ff6000f8e18ff */
[----:B------:R-:W-:Y:S01]  /*6800*/  @P1 SHF.L.U32 R3, R97, 0x1f, RZ ;  /* 0x0000001f61031819 */ /* 0x000fe200000006ff */
[----:B------:R-:W-:Y:S06]  /*6810*/  BRA.U !UP0, `(.L_x_105) ;  /* 0x0000000108247547 */ /* 0x000fec000b800000 */
[----:B------:R-:W-:Y:S01]  /*6820*/  IMAD.U32 R4, RZ, RZ, UR51 ;  /* 0x00000033ff047e24 */ /* 0x000fe2000f8e00ff */
[----:B------:R-:W-:Y:S01]  /*6830*/  MOV R0, UR37 ;  /* 0x0000002500007c02 */ /* 0x000fe20008000f00 */
[----:B------:R-:W-:Y:S03]  /*6840*/  UIADD3 UR51, UPT, UPT, UR51, 0x1, URZ ;  /* 0x0000000133337890 */ /* 0x000fe6000fffe0ff */
[----:B------:R-:W-:Y:S01]  /*6850*/  @P1 LEA R4, R4, UR48, 0x3 ;  /* 0x0000003004041c11 */ /* 0x000fe2000f8e18ff */
[----:B------:R-:W-:Y:S04]  /*6860*/  UISETP.NE.AND UP0, UPT, UR51, 0x4, UPT ;  /* 0x000000043300788c */ /* 0x000fe8000bf05270 */
[----:B------:R-:W-:Y:S01]  /*6870*/  @P1 VIADD R4, R4, 0x40 ;  /* 0x0000004004041836 */ /* 0x000fe20000000000 */
[----:B------:R-:W-:Y:S04]  /*6880*/  USEL UR51, UR51, URZ, UP0 ;  /* 0x000000ff33337287 */ /* 0x000fe80008000000 */
[----:B------:R-:W-:Y:S04]  /*6890*/  @P1 PRMT R0, R0, 0x654, R4 ;  /* 0x0000065400001816 */ /* 0x000fe80000000004 */
[----:B------:R2:W-:Y:S04]  /*68a0*/  @P1 SYNCS.ARRIVE.TRANS64.RED.A1T0 RZ, [R0+URZ], RZ ;  /* 0x000000ff00ff19a7 */ /* 0x0005e800081004ff */
.L_x_105:
[----:B------:R-:W4:Y:S01]  /*68b0*/  @P1 SYNCS.PHASECHK.TRANS64.TRYWAIT P0, [R2+URZ+0x20], R3 ;  /* 0x00002003020015a7 */ /* 0x000f2200080011ff */
[----:B------:R-:W-:Y:S01]  /*68c0*/  BSSY B1, `(.L_x_106) ;  /* 0x0000016000017945 */ /* 0x000fe20003800000 */
[----:B----4-:R-:W-:Y:S03]  /*68d0*/  @P1 SEL R66, RZ, 0x1, !P0 ;  /* 0x00000001ff421807 */ /* 0x010fe60004000000 */
[----:B------:R-:W-:Y:S05]  /*68e0*/  @!P1 BRA `(.L_x_107) ;  /* 0x00000000004c9947 */ /* 0x000fea0003800000 */
[----:B------:R-:W-:Y:S01]  /*68f0*/  ISETP.NE.AND P0, PT, R66, RZ, PT ;  /* 0x000000ff4200720c */ /* 0x000fe20003f05270 */
[----:B------:R-:W-:Y:S01]  /*6900*/  BSSY B0, `(.L_x_108) ;  /* 0x000000b000007945 */ /* 0x000fe20003800000 */
[----:B------:R-:W-:Y:S11]  /*6910*/  ISETP.NE.AND P1, PT, R67, RZ, PT ;  /* 0x000000ff4300720c */ /* 0x000ff60003f25270 */
[----:B------:R-:W-:Y:S02]  /*6920*/  @!UPT UIADD3 URZ, UPT, UPT, URZ, URZ, URZ ;  /* 0x000000fffffff290 */ /* 0x000fe4000fffe0ff */
[C---:B------:R-:W-:Y:S01]  /*6930*/  @P1 IMAD R6, R65.reuse, 0x2000, R100 ;  /* 0x0000200041061824 */ /* 0x040fe200078e0264 */
[C---:B------:R-:W-:Y:S01]  /*6940*/  @P1 LEA R4, R65.reuse, R98, 0xd ;  /* 0x0000006241041211 */ /* 0x040fe200078e68ff */
[C---:B------:R-:W-:Y:S02]  /*6950*/  @P1 IMAD R5, R65.reuse, 0x2000, R99 ;  /* 0x0000200041051824 */ /* 0x040fe400078e0263 */
[----:B------:R-:W-:Y:S01]  /*6960*/  @P1 IMAD R3, R65, 0x2000, R106 ;  /* 0x0000200041031824 */ /* 0x000fe200078e026a */
[----:B------:R-:W-:Y:S06]  /*6970*/  @P0 BRA `(.L_x_109) ;  /* 0x00000000000c0947 */ /* 0x000fec0003800000 */
[----:B--2---:R-:W-:Y:S04]  /*6980*/  SHF.L.U32 R0, R97, 0x1f, RZ ;  /* 0x0000001f61007819 */ /* 0x004fe800000006ff */
[----:B------:R-:W2:Y:S02]  /*6990*/  SYNCS.PHASECHK.TRANS64.TRYWAIT P0, [R2+URZ+0x20], R0 ;  /* 0x00002000020075a7 */ /* 0x000ea400080011ff */
[----:B--2---:R-:W-:Y:S05]  /*69a0*/  @!P0 BRA `(.L_x_110) ;  /* 0x0000003000348947 */ /* 0x004fea0003800000 */
.L_x_109:
[----:B------:R-:W-:Y:S05]  /*69b0*/  BSYNC B0 ;  /* 0x0000000000007941 */ /* 0x000fea0003800000 */
.L_x_108:
[----:B------:R-:W-:Y:S02]  /*69c0*/  ISETP.NE.AND P0, PT, R67, RZ, PT ;  /* 0x000000ff4300720c */ /* 0x000fe40003f05270 */
[----:B------:R-:W-:Y:S11]  /*69d0*/  IADD3 R65, PT, PT, R65, 0x1, RZ ;  /* 0x0000000141417810 */ /* 0x000ff60007ffe0ff */
[----:B------:R4:W1:Y:S04]  /*69e0*/  @P0 LDS.128 R56, [R6] ;  /* 0x0000000006380984 */ /* 0x0008680000000c00 */
[----:B------:R4:W1:Y:S04]  /*69f0*/  @P0 LDS.128 R60, [R5+0x10] ;  /* 0x00001000053c0984 */ /* 0x0008680000000c00 */
[----:B------:R4:W1:Y:S04]  /*6a00*/  @P0 LDS.128 R68, [R4+0x20] ;  /* 0x0000200004440984 */ /* 0x0008680000000c00 */
[----:B------:R4:W1:Y:S02]  /*6a10*/  @P0 LDS.128 R76, [R3+0x30] ;  /* 0x00003000034c0984 */ /* 0x0008640000000c00 */
.L_x_107:
[----:B------:R-:W-:Y:S05]  /*6a20*/  BSYNC B1 ;  /* 0x0000000000017941 */ /* 0x000fea0003800000 */
.L_x_106:
[----:B--2---:R-:W-:Y:S05]  /*6a30*/  VIADD R0, R48, 0x20 ;  /* 0x0000002030007836 */ /* 0x004fea0000000000 */
[----:B------:R-:W-:Y:S04]  /*6a40*/  SHF.R.U32.HI R0, RZ, 0x15, R0 ;  /* 0x00000015ff007819 */ /* 0x000fe80000011600 */
[----:B------:R-:W-:Y:S11]  /*6a50*/  LOP3.LUT P0, RZ, R0, 0x3, R92, 0x48, !PT ;  /* 0x0000000300ff7812 */ /* 0x000ff6000780485c */
[----:B------:R-:W-:Y:S02]  /*6a60*/  @!UPT UIADD3 URZ, UPT, UPT, URZ, URZ, URZ ;  /* 0x000000fffffff290 */ /* 0x000fe4000fffe0ff */
[----:B------:R-:W-:Y:S05]  /*6a70*/  @!P0 BRA `(.L_x_111) ;  /* 0x0000000000408947 */ /* 0x000fea0003800000 */
[----:B------:R-:W2:Y:S01]  /*6a80*/  LDCU.64 UR8, c[0x4][0x70] ;  /* 0x01000e00ff0877ac */ /* 0x000ea20008000a00 */
[----:B----4-:R-:W-:Y:S01]  /*6a90*/  MOV R3, 0x0 ;  /* 0x0000000000037802 */ /* 0x010fe20000000f00 */
[----:B------:R-:W-:Y:S02]  /*6aa0*/  HFMA2 R12, -RZ, RZ, 0, 5.9604644775390625e-08 ;  /* 0x00000001ff0c7431 */ /* 0x000fe400000001ff */
[----:B-1----:R-:W-:Y:S02]  /*6ab0*/  IMAD.MOV.U32 R8, RZ, RZ, 0x192 ;  /* 0x00000192ff087424 */ /* 0x002fe400078e00ff */
[----:B------:R-:W-:Y:S01]  /*6ac0*/  IMAD.MOV.U32 R13, RZ, RZ, RZ ;  /* 0x000000ffff0d7224 */ /* 0x000fe200078e00ff */
[----:B------:R-:W1:Y:S01]  /*6ad0*/  LDCU.64 UR6, c[0x4][0x78] ;  /* 0x01000f00ff0677ac */ /* 0x000e620008000a00 */
[----:B------:R-:W4:Y:S01]  /*6ae0*/  LDC.64 R2, c[0x4][R3] ;  /* 0x0100000003027b82 */ /* 0x000f220000000a00 */
[----:B------:R-:W5:Y:S01]  /*6af0*/  LDCU.64 UR4, c[0x4][0x10] ;  /* 0x01000200ff0477ac */ /* 0x000f620008000a00 */
[----:B--2---:R-:W-:Y:S01]  /*6b00*/  MOV R5, UR9 ;  /* 0x0000000900057c02 */ /* 0x004fe20008000f00 */
[----:B------:R-:W-:Y:S01]  /*6b10*/  IMAD.U32 R4, RZ, RZ, UR8 ;  /* 0x00000008ff047e24 */ /* 0x000fe2000f8e00ff */
[----:B-1----:R-:W-:Y:S01]  /*6b20*/  MOV R7, UR7 ;  /* 0x0000000700077c02 */ /* 0x002fe20008000f00 */
[----:B------:R-:W-:Y:S01]  /*6b30*/  IMAD.U32 R6, RZ, RZ, UR6 ;  /* 0x00000006ff067e24 */ /* 0x000fe2000f8e00ff */
[----:B-----5:R-:W-:Y:S01]  /*6b40*/  MOV R11, UR5 ;  /* 0x00000005000b7c02 */ /* 0x020fe20008000f00 */
[----:B------:R-:W-:Y:S02]  /*6b50*/  IMAD.U32 R10, RZ, RZ, UR4 ;  /* 0x00000004ff0a7e24 */ /* 0x000fe4000f8e00ff */
[----:B------:R-:W-:Y:S07]  /*6b60*/  LEPC R20, `(.L_x_111) ;  /* 0x000000001014794e */ /* 0x000fee0000000000 */
[----:B---34-:R-:W-:Y:S05]  /*6b70*/  CALL.ABS.NOINC R2 ;  /* 0x0000000002007343 */ /* 0x018fea0003c00000 */
.L_x_111:
[----:B------:R-:W-:Y:S05]  /*6b80*/  WARPSYNC.ALL ;  /* 0x0000000000007948 */ /* 0x000fea0003800000 */
[----:B------:R-:W-:Y:S01]  /*6b90*/  R2UR UR4, R48 ;  /* 0x00000000300472ca */ /* 0x000fe200000e0000 */
[--C-:B-1--4-:R-:W-:Y:S01]  /*6ba0*/  HADD2.F32 R3, -RZ, R56.reuse.H0_H0 ;  /* 0x20000038ff037230 */ /* 0x112fe20000004100 */
[----:B------:R-:W-:Y:S01]  /*6bb0*/  ISETP.NE.AND P6, PT, R107, RZ, PT ;  /* 0x000000ff6b00720c */ /* 0x000fe20003fc5270 */
[--C-:B------:R-:W-:Y:S01]  /*6bc0*/  HADD2.F32 R51, -RZ, R57.reuse.H1_H1 ;  /* 0x30000039ff337230 */ /* 0x100fe20000004100 */
[----:B------:R-:W-:Y:S01]  /*6bd0*/  MOV R50, UR51 ;  /* 0x0000003300327c02 */ /* 0x000fe20008000f00 */
[----:B------:R-:W-:Y:S01]  /*6be0*/  BSSY.RECONVERGENT B0, `(.L_x_112) ;  /* 0x000008c000007945 */ /* 0x000fe20003800200 */
[----:B------:R-:W-:Y:S02]  /*6bf0*/  MOV R72, UR37 ;  /* 0x0000002500487c02 */ /* 0x000fe40008000f00 */
[----:B------:R-:W-:Y:S05]  /*6c00*/  ISETP.NE.AND P0, PT, R102, RZ, PT ;  /* 0x000000ff6600720c */ /* 0x000fea0003f05270 */
[----:B------:R-:W1:Y:S02]  /*6c10*/  LDTM.x32 R4, tmem[UR4+0x20] ;  /* 0x00002004000479ee */ /* 0x000e6400082c0000 */
[----:B------:R-:W-:Y:S04]  /*6c20*/  @P6 LEA R50, R50, UR48, 0x3 ;  /* 0x0000003032326c11 */ /* 0x000fe8000f8e18ff */
[----:B------:R-:W-:Y:S04]  /*6c30*/  @P6 IADD3 R50, PT, PT, R50, 0x40, RZ ;  /* 0x0000004032326810 */ /* 0x000fe80007ffe0ff */
[----:B------:R-:W-:Y:S01]  /*6c40*/  @P6 PRMT R72, R72, 0x654, R50 ;  /* 0x0000065448486816 */ /* 0x000fe20000000032 */
[----:B------:R-:W-:Y:S02]  /*6c50*/  HADD2.F32 R50, -RZ, R57.H0_H0 ;  /* 0x20000039ff327230 */ /* 0x000fe40000004100 */
[C---:B-1----:R-:W-:Y:S01]  /*6c60*/  FMUL R0, R47.reuse, R4 ;  /* 0x000000042f007220 */ /* 0x042fe20000400000 */
[----:B------:R-:W-:Y:S02]  /*6c70*/  HADD2.F32 R4, -RZ, R56.H1_H1 ;  /* 0x30000038ff047230 */ /* 0x000fe40000004100 */
[C---:B------:R-:W-:Y:S01]  /*6c80*/  FMUL R2, R47.reuse, R5 ;  /* 0x000000052f027220 */ /* 0x040fe20000400000 */
[----:B------:R-:W-:Y:S01]  /*6c90*/  FMUL R7, R47, R7 ;  /* 0x000000072f077220 */ /* 0x000fe20000400000 */
[----:B------:R-:W-:Y:S01]  /*6ca0*/  FFMA R0, R49, R3, R0 ;  /* 0x0000000331007223 */ /* 0x000fe20000000000 */
[----:B------:R-:W-:Y:S01]  /*6cb0*/  FMUL R3, R47, R6 ;  /* 0x000000062f037220 */ /* 0x000fe20000400000 */
[----:B------:R-:W-:Y:S01]  /*6cc0*/  FFMA R2, R49, R4, R2 ;  /* 0x0000000431027223 */ /* 0x000fe20000000002 */
[C---:B------:R-:W-:Y:S01]  /*6cd0*/  FMUL R4, R47.reuse, R8 ;  /* 0x000000082f047220 */ /* 0x040fe20000400000 */
[----:B------:R-:W-:Y:S01]  /*6ce0*/  FMUL R8, R47, R12 ;  /* 0x0000000c2f087220 */ /* 0x000fe20000400000 */
[----:B------:R-:W-:Y:S01]  /*6cf0*/  FFMA R3, R49, R50, R3 ;  /* 0x0000003231037223 */ /* 0x000fe20000000003 */
[C---:B------:R-:W-:Y:S01]  /*6d00*/  FMUL R12, R47.reuse, R16 ;  /* 0x000000102f0c7220 */ /* 0x040fe20000400000 */
[C---:B------:R-:W-:Y:S01]  /*6d10*/  FMUL R16, R47.reuse, R20 ;  /* 0x000000142f107220 */ /* 0x040fe20000400000 */
[C---:B------:R-:W-:Y:S01]  /*6d20*/  FMUL R20, R47.reuse, R24 ;  /* 0x000000182f147220 */ /* 0x040fe20000400000 */
[C---:B------:R-:W-:Y:S01]  /*6d30*/  FMUL R24, R47.reuse, R28 ;  /* 0x0000001c2f187220 */ /* 0x040fe20000400000 */
[C---:B------:R-:W-:Y:S01]  /*6d40*/  FMUL R28, R47.reuse, R32 ;  /* 0x000000202f1c7220 */ /* 0x040fe20000400000 */
[--C-:B------:R-:W-:Y:S01]  /*6d50*/  HADD2.F32 R32, -RZ, R58.reuse.H0_H0 ;  /* 0x2000003aff207230 */ /* 0x100fe20000004100 */
[----:B------:R-:W-:Y:S01]  /*6d60*/  F2FP.F16.F32.PACK_AB R52, R2, R0 ;  /* 0x000000000234723e */ /* 0x000fe200000000ff */
[----:B------:R-:W-:Y:S02]  /*6d70*/  HADD2.F32 R0, -RZ, R58.H1_H1 ;  /* 0x3000003aff007230 */ /* 0x000fe40000004100 */
[----:B------:R-:W-:Y:S01]  /*6d80*/  FMUL R5, R47, R9 ;  /* 0x000000092f057220 */ /* 0x000fe20000400000 */
[--C-:B------:R-:W-:Y:S02]  /*6d90*/  HADD2.F32 R2, -RZ, R59.reuse.H0_H0 ;  /* 0x2000003bff027230 */ /* 0x100fe40000004100 */
[C---:B------:R-:W-:Y:S01]  /*6da0*/  FFMA R7, R49.reuse, R51, R7 ;  /* 0x0000003331077223 */ /* 0x040fe20000000007 */
[C---:B------:R-:W-:Y:S01]  /*6db0*/  FFMA R4, R49.reuse, R32, R4 ;  /* 0x0000002031047223 */ /* 0x040fe20000000004 */
[----:B------:R-:W-:Y:S02]  /*6dc0*/  HADD2.F32 R32, -RZ, R59.H1_H1 ;  /* 0x3000003bff207230 */ /* 0x000fe40000004100 */
[----:B------:R-:W-:Y:S01]  /*6dd0*/  FFMA R5, R49, R0, R5 ;  /* 0x0000000031057223 */ /* 0x000fe20000000005 */
[--C-:B------:R-:W-:Y:S01]  /*6de0*/  HADD2.F32 R0, -RZ, R60.reuse.H0_H0 ;  /* 0x2000003cff007230 */ /* 0x100fe20000004100 */
[----:B------:R-:W-:Y:S01]  /*6df0*/  F2FP.F16.F32.PACK_AB R53, R7, R3 ;  /* 0x000000030735723e */ /* 0x000fe200000000ff */
[----:B------:R-:W-:Y:S01]  /*6e00*/  FMUL R6, R47, R10 ;  /* 0x0000000a2f067220 */ /* 0x000fe20000400000 */
[--C-:B------:R-:W-:Y:S01]  /*6e10*/  HADD2.F32 R3, -RZ, R61.reuse.H0_H0 ;  /* 0x2000003dff037230 */ /* 0x100fe20000004100 */
[----:B------:R-:W-:Y:S01]  /*6e20*/  F2FP.F16.F32.PACK_AB R54, R5, R4 ;  /* 0x000000040536723e */ /* 0x000fe200000000ff */
[----:B------:R-:W-:Y:S01]  /*6e30*/  FMUL R11, R47, R11 ;  /* 0x0000000b2f0b7220 */ /* 0x000fe20000400000 */
[----:B------:R-:W-:Y:S01]  /*6e40*/  FFMA R6, R49, R2, R6 ;  /* 0x0000000231067223 */ /* 0x000fe20000000006 */
[----:B------:R-:W-:Y:S02]  /*6e50*/  HADD2.F32 R2, -RZ, R60.H1_H1 ;  /* 0x3000003cff027230 */ /* 0x000fe40000004100 */
[----:B------:R-:W-:Y:S01]  /*6e60*/  FMUL R9, R47, R13 ;  /* 0x0000000d2f097220 */ /* 0x000fe20000400000 */
[C---:B------:R-:W-:Y:S01]  /*6e70*/  FFMA R11, R49.reuse, R32, R11 ;  /* 0x00000020310b7223 */ /* 0x040fe2000000000b */
[----:B------:R-:W-:Y:S01]  /*6e80*/  FFMA R8, R49, R0, R8 ;  /* 0x0000000031087223 */ /* 0x000fe20000000008 */
[C---:B------:R-:W-:Y:S01]  /*6e90*/  FMUL R10, R47.reuse, R14 ;  /* 0x0000000e2f0a7220 */ /* 0x040fe20000400000 */
[----:B------:R-:W-:Y:S02]  /*6ea0*/  HADD2.F32 R0, -RZ, R61.H1_H1 ;  /* 0x3000003dff007230 */ /* 0x000fe40000004100 */
[----:B------:R-:W-:Y:S01]  /*6eb0*/  FMUL R15, R47, R15 ;  /* 0x0000000f2f0f7220 */ /* 0x000fe20000400000 */
[C---:B------:R-:W-:Y:S01]  /*6ec0*/  FFMA R9, R49.reuse, R2, R9 ;  /* 0x0000000231097223 */ /* 0x040fe20000000009 */
[C---:B------:R-:W-:Y:S01]  /*6ed0*/  FFMA R10, R49.reuse, R3, R10 ;  /* 0x00000003310a7223 */ /* 0x040fe2000000000a */
[--C-:B------:R-:W-:Y:S02]  /*6ee0*/  HADD2.F32 R2, -RZ, R62.reuse.H0_H0 ;  /* 0x2000003eff027230 */ /* 0x100fe40000004100 */
[----:B------:R-:W-:Y:S01]  /*6ef0*/  FFMA R15, R49, R0, R15 ;  /* 0x00000000310f7223 */ /* 0x000fe2000000000f */
[----:B------:R-:W-:Y:S02]  /*6f00*/  HADD2.F32 R3, -RZ, R62.H1_H1 ;  /* 0x3000003eff037230 */ /* 0x000fe40000004100 */
[C---:B------:R-:W-:Y:S01]  /*6f10*/  FMUL R13, R47.reuse, R17 ;  /* 0x000000112f0d7220 */ /* 0x040fe20000400000 */
[--C-:B------:R-:W-:Y:S02]  /*6f20*/  HADD2.F32 R0, -RZ, R63.reuse.H0_H0 ;  /* 0x2000003fff007230 */ /* 0x100fe40000004100 */
[----:B------:R-:W-:Y:S01]  /*6f30*/  FMUL R14, R47, R18 ;  /* 0x000000122f0e7220 */ /* 0x000fe20000400000 */
[C---:B------:R-:W-:Y:S01]  /*6f40*/  FFMA R12, R49.reuse, R2, R12 ;  /* 0x00000002310c7223 */ /* 0x040fe2000000000c */
[C---:B------:R-:W-:Y:S01]  /*6f50*/  FFMA R13, R49.reuse, R3, R13 ;  /* 0x00000003310d7223 */ /* 0x040fe2000000000d */
[----:B------:R-:W-:Y:S02]  /*6f60*/  HADD2.F32 R2, -RZ, R63.H1_H1 ;  /* 0x3000003fff027230 */ /* 0x000fe40000004100 */
[----:B------:R-:W-:Y:S01]  /*6f70*/  FFMA R14, R49, R0, R14 ;  /* 0x00000000310e7223 */ /* 0x000fe2000000000e */
[C---:B------:R-:W-:Y:S01]  /*6f80*/  FMUL R19, R47.reuse, R19 ;  /* 0x000000132f137220 */ /* 0x040fe20000400000 */
[--C-:B------:R-:W-:Y:S02]  /*6f90*/  HADD2.F32 R0, -RZ, R68.reuse.H0_H0 ;  /* 0x20000044ff007230 */ /* 0x100fe40000004100 */
[----:B------:R-:W-:Y:S01]  /*6fa0*/  FMUL R17, R47, R21 ;  /* 0x000000152f117220 */ /* 0x000fe20000400000 */
[--C-:B------:R-:W-:Y:S02]  /*6fb0*/  HADD2.F32 R3, -RZ, R69.reuse.H0_H0 ;  /* 0x20000045ff037230 */ /* 0x100fe40000004100 */
[C---:B------:R-:W-:Y:S01]  /*6fc0*/  FFMA R19, R49.reuse, R2, R19 ;  /* 0x0000000231137223 */ /* 0x040fe20000000013 */
[----:B------:R-:W-:Y:S02]  /*6fd0*/  HADD2.F32 R2, -RZ, R68.H1_H1 ;  /* 0x30000044ff027230 */ /* 0x000fe40000004100 */
        /* <DEDUP_REMOVED lines=9> */
[----:B------:R-:W-:Y:S01]  /*7070*/  FMUL R21, R47, R25 ;  /* 0x000000192f157220 */ /* 0x000fe20000400000 */
[----:B------:R-:W-:Y:S01]  /*7080*/  F2FP.F16.F32.PACK_AB R55, R11, R6 ;  /* 0x000000060b37723e */ /* 0x000fe200000000ff */
[--C-:B------:R-:W-:Y:S02]  /*7090*/  HADD2.F32 R3, -RZ, R71.reuse.H0_H0 ;  /* 0x20000047ff037230 */ /* 0x100fe40000004100 */
[----:B------:R-:W-:Y:S01]  /*70a0*/  FMUL R22, R47, R26 ;  /* 0x0000001a2f167220 */ /* 0x000fe20000400000 */
[C---:B------:R-:W-:Y:S01]  /*70b0*/  FFMA R20, R49.reuse, R2, R20 ;  /* 0x0000000231147223 */ /* 0x040fe20000000014 */
[C---:B------:R-:W-:Y:S01]  /*70c0*/  FFMA R21, R49.reuse, R0, R21 ;  /* 0x0000000031157223 */ /* 0x040fe20000000015 */
[----:B------:R1:W-:Y:S01]  /*70d0*/  STS.128 [R100+0x2000], R52 ;  /* 0x0020003464007388 */ /* 0x0003e20000000c00 */
[----:B------:R-:W-:Y:S02]  /*70e0*/  HADD2.F32 R0, -RZ, R71.H1_H1 ;  /* 0x30000047ff007230 */ /* 0x000fe40000004100 */
[----:B------:R-:W-:Y:S01]  /*70f0*/  FFMA R22, R49, R3, R22 ;  /* 0x0000000331167223 */ /* 0x000fe20000000016 */
[----:B------:R-:W-:Y:S01]  /*7100*/  FMUL R27, R47, R27 ;  /* 0x0000001b2f1b7220 */ /* 0x000fe20000400000 */
[--C-:B------:R-:W-:Y:S01]  /*7110*/  HADD2.F32 R2, -RZ, R76.reuse.H0_H0 ;  /* 0x2000004cff027230 */ /* 0x100fe20000004100 */
[----:B------:R-:W-:Y:S01]  /*7120*/  F2FP.F16.F32.PACK_AB R8, R9, R8 ;  /* 0x000000080908723e */ /* 0x000fe200000000ff */
[----:B------:R-:W-:Y:S01]  /*7130*/  HADD2.F32 R3, -RZ, R76.H1_H1 ;  /* 0x3000004cff037230 */ /* 0x000fe20000004100 */
[----:B------:R-:W-:Y:S01]  /*7140*/  F2FP.F16.F32.PACK_AB R9, R15, R10 ;  /* 0x0000000a0f09723e */ /* 0x000fe200000000ff */
[----:B------:R-:W-:Y:S01]  /*7150*/  FMUL R25, R47, R29 ;  /* 0x0000001d2f197220 */ /* 0x000fe20000400000 */
[--C-:B------:R-:W-:Y:S01]  /*7160*/  HADD2.F32 R4, -RZ, R77.reuse.H0_H0 ;  /* 0x2000004dff047230 */ /* 0x100fe20000004100 */
[----:B------:R-:W-:Y:S01]  /*7170*/  F2FP.F16.F32.PACK_AB R10, R13, R12 ;  /* 0x0000000c0d0a723e */ /* 0x000fe200000000ff */
[----:B------:R-:W-:Y:S01]  /*7180*/  FMUL R26, R47, R30 ;  /* 0x0000001e2f1a7220 */ /* 0x000fe20000400000 */
[----:B------:R-:W-:Y:S01]  /*7190*/  F2FP.F16.F32.PACK_AB R11, R19, R14 ;  /* 0x0000000e130b723e */ /* 0x000fe200000000ff */
[C---:B------:R-:W-:Y:S01]  /*71a0*/  FFMA R27, R49.reuse, R0, R27 ;  /* 0x00000000311b7223 */ /* 0x040fe2000000001b */
[C---:B------:R-:W-:Y:S01]  /*71b0*/  FFMA R24, R49.reuse, R2, R24 ;  /* 0x0000000231187223 */ /* 0x040fe20000000018 */
[----:B------:R-:W-:Y:S02]  /*71c0*/  HADD2.F32 R0, -RZ, R77.H1_H1 ;  /* 0x3000004dff007230 */ /* 0x000fe40000004100 */
[----:B------:R-:W-:Y:S01]  /*71d0*/  FFMA R25, R49, R3, R25 ;  /* 0x0000000331197223 */ /* 0x000fe20000000019 */
[----:B------:R1:W-:Y:S01]  /*71e0*/  STS.128 [R99+0x2010], R8 ;  /* 0x0020100863007388 */ /* 0x0003e20000000c00 */
[----:B------:R-:W-:Y:S01]  /*71f0*/  FMUL R31, R47, R31 ;  /* 0x0000001f2f1f7220 */ /* 0x000fe20000400000 */
[--C-:B------:R-:W-:Y:S02]  /*7200*/  HADD2.F32 R2, -RZ, R78.reuse.H0_H0 ;  /* 0x2000004eff027230 */ /* 0x100fe40000004100 */
[----:B------:R-:W-:Y:S01]  /*7210*/  FFMA R26, R49, R4, R26 ;  /* 0x00000004311a7223 */ /* 0x000fe2000000001a */
[----:B------:R-:W-:Y:S02]  /*7220*/  HADD2.F32 R3, -RZ, R78.H1_H1 ;  /* 0x3000004eff037230 */ /* 0x000fe40000004100 */
[----:B------:R-:W-:Y:S01]  /*7230*/  FMUL R29, R47, R33 ;  /* 0x000000212f1d7220 */ /* 0x000fe20000400000 */
[--C-:B------:R-:W-:Y:S01]  /*7240*/  HADD2.F32 R4, -RZ, R79.reuse.H0_H0 ;  /* 0x2000004fff047230 */ /* 0x100fe20000004100 */
[----:B------:R-:W-:Y:S01]  /*7250*/  F2FP.F16.F32.PACK_AB R16, R17, R16 ;  /* 0x000000101110723e */ /* 0x000fe200000000ff */
[----:B------:R-:W-:Y:S01]  /*7260*/  FMUL R30, R47, R34 ;  /* 0x000000222f1e7220 */ /* 0x000fe20000400000 */
        /* <DEDUP_REMOVED lines=14> */
[----:B------:R-:W-:Y:S02]  /*7350*/  F2FP.F16.F32.PACK_AB R27, R35, R30 ;  /* 0x0000001e231b723e */ /* 0x000fe400000000ff */
[----:B------:R-:W-:Y:S02]  /*7360*/  LEA R0, R65, UR48, 0x3 ;  /* 0x0000003041007c11 */ /* 0x000fe4000f8e18ff */
[----:B------:R-:W-:Y:S01]  /*7370*/  @P6 SHF.L.U32 R2, R97, 0x1f, RZ ;  /* 0x0000001f61026819 */ /* 0x000fe200000006ff */
        /* <DEDUP_REMOVED lines=9> */
[----:B------:R-:W-:Y:S02]  /*7410*/  UIADD3 UR8, UP0, UPT, UR52, 0x680, URZ ;  /* 0x0000068034087890 */ /* 0x000fe4000ff1e0ff */
[----:B------:R-:W-:Y:S02]  /*7420*/  UIADD3 UR5, UPT, UPT, UR41, 0x20, URZ ;  /* 0x0000002029057890 */ /* 0x000fe4000fffe0ff */
[----:B------:R-:W-:Y:S02]  /*7430*/  UIADD3 UR4, UPT, UPT, UR48, 0x2200, URZ ;  /* 0x0000220030047890 */ /* 0x000fe4000fffe0ff */
[----:B------:R-:W-:Y:S01]  /*7440*/  UIADD3.X UR9, UPT, UPT, URZ, UR53, URZ, UP0, !UPT ;  /* 0x00000035ff097290 */ /* 0x000fe200087fe4ff */
[----:B------:R-:W-:Y:S01]  /*7450*/  UMOV UR6, UR42 ;  /* 0x0000002a00067c82 */ /* 0x000fe20008000000 */
[----:B------:R-:W-:Y:S07]  /*7460*/  UMOV UR7, UR36 ;  /* 0x0000002400077c82 */ /* 0x000fee0008000000 */
[----:B------:R2:W-:Y:S01]  /*7470*/  UTMASTG.3D [UR4], [UR8] ;  /* 0x00000004080073b5 */ /* 0x0005e20008010000 */
[----:B------:R0:W-:Y:S01]  /*7480*/  UTMACMDFLUSH ;  /* 0x00000000000079b7 */ /* 0x0001e20000000000 */
[----:B--2---:R-:W-:Y:S04]  /*7490*/  DEPBAR.LE SB0, 0x1 ;  /* 0x000080400000791a */ /* 0x004fe80000000000 */
.L_x_113:
[----:B------:R-:W-:Y:S05]  /*74a0*/  BSYNC.RECONVERGENT B0 ;  /* 0x0000000000007941 */ /* 0x000fea0003800200 */
.L_x_112:
[----:B------:R-:W-:Y:S01]  /*74b0*/  BAR.SYNC.DEFER_BLOCKING 0x1, 0x80 ;  /* 0x0042000000007b1d */ /* 0x000fe20000010000 */
[----:B------:R-:W-:Y:S04]  /*74c0*/  UIADD3 UR40, UPT, UPT, UR51, 0x1, URZ ;  /* 0x0000000133287890 */ /* 0x000fe8000fffe0ff */
[----:B------:R-:W-:Y:S04]  /*74d0*/  UISETP.NE.AND UP0, UPT, UR40, 0x4, UPT ;  /* 0x000000042800788c */ /* 0x000fe8000bf05270 */
[----:B------:R-:W-:Y:S01]  /*74e0*/  USEL UR40, UR40, URZ, UP0 ;  /* 0x000000ff28287287 */ /* 0x000fe20008000000 */
[----:B------:R2:W-:Y:S01]  /*74f0*/  @P6 SYNCS.ARRIVE.TRANS64.RED.A1T0 RZ, [R72+URZ], RZ ;  /* 0x000000ff48ff69a7 */ /* 0x0005e200081004ff */
[----:B------:R-:W-:Y:S01]  /*7500*/  BSSY B1, `(.L_x_114) ;  /* 0x0000017000017945 */ /* 0x000fe20003800000 */
[----:B------:R-:W4:Y:S02]  /*7510*/  @P6 SYNCS.PHASECHK.TRANS64.TRYWAIT P0, [R0+URZ+0x20], R2 ;  /* 0x00002002000065a7 */ /* 0x000f2400080011ff */
[----:B----4-:R-:W-:Y:S01]  /*7520*/  @P6 SEL R66, RZ, 0x1, !P0 ;  /* 0x00000001ff426807 */ /* 0x010fe20004000000 */
[----:B--2---:R-:W-:Y:S06]  /*7530*/  @!P6 BRA `(.L_x_115) ;  /* 0x00000000004ce947 */ /* 0x004fec0003800000 */
        /* <DEDUP_REMOVED lines=9> */
[----:B------:R-:W-:Y:S04]  /*75d0*/  SHF.L.U32 R6, R97, 0x1f, RZ ;  /* 0x0000001f61067819 */ /* 0x000fe800000006ff */
[----:B------:R-:W2:Y:S02]  /*75e0*/  SYNCS.PHASECHK.TRANS64.TRYWAIT P0, [R0+URZ+0x20], R6 ;  /* 0x00002006000075a7 */ /* 0x000ea400080011ff */
[----:B--2---:R-:W-:Y:S05]  /*75f0*/  @!P0 BRA `(.L_x_118) ;  /* 0x0000002400348947 */ /* 0x004fea0003800000 */
.L_x_117:
[----:B------:R-:W-:Y:S05]  /*7600*/  BSYNC B0 ;  /* 0x0000000000007941 */ /* 0x000fea0003800000 */
.L_x_116:
[----:B------:R-:W-:Y:S02]  /*7610*/  ISETP.NE.AND P0, PT, R67, RZ, PT ;  /* 0x000000ff4300720c */ /* 0x000fe40003f05270 */
[----:B------:R-:W-:Y:S11]  /*7620*/  IADD3 R65, PT, PT, R65, 0x1, RZ ;  /* 0x0000000141417810 */ /* 0x000ff60007ffe0ff */
[----:B------:R4:W1:Y:S04]  /*7630*/  @P0 LDS.128 R56, [R5] ;  /* 0x0000000005380984 */ /* 0x0008680000000c00 */
[----:B------:R4:W1:Y:S04]  /*7640*/  @P0 LDS.128 R60, [R4+0x10] ;  /* 0x00001000043c0984 */ /* 0x0008680000000c00 */
[----:B------:R4:W1:Y:S04]  /*7650*/  @P0 LDS.128 R68, [R3+0x20] ;  /* 0x0000200003440984 */ /* 0x0008680000000c00 */
[----:B------:R4:W1:Y:S02]  /*7660*/  @P0 LDS.128 R76, [R2+0x30] ;  /* 0x00003000024c0984 */ /* 0x0008640000000c00 */
.L_x_115:
[----:B------:R-:W-:Y:S05]  /*7670*/  BSYNC B1 ;  /* 0x0000000000017941 */ /* 0x000fea0003800000 */
.L_x_114:
        /* <DEDUP_REMOVED lines=21> */
.L_x_119:
        /* <DEDUP_REMOVED lines=146> */
.L_x_121:
[----:B------:R-:W-:Y:S05]  /*80f0*/  BSYNC.RECONVERGENT B0 ;  /* 0x0000000000007941 */ /* 0x000fea0003800200 */
.L_x_120:
        /* <DEDUP_REMOVED lines=21> */
.L_x_125:
[----:B------:R-:W-:Y:S05]  /*8250*/  BSYNC B0 ;  /* 0x0000000000007941 */ /* 0x000fea0003800000 */
.L_x_124:
[----:B------:R-:W-:Y:S11]  /*8260*/  ISETP.NE.AND P0, PT, R67, RZ, PT ;  /* 0x000000ff4300720c */ /* 0x000ff60003f05270 */
[----:B------:R-:W-:Y:S02]  /*8270*/  @!UPT UIADD3 URZ, UPT, UPT, URZ, URZ, URZ ;  /* 0x000000fffffff290 */ /* 0x000fe4000fffe0ff */
[----:B------:R4:W1:Y:S04]  /*8280*/  @P0 LDS.128 R56, [R4] ;  /* 0x0000000004380984 */ /* 0x0008680000000c00 */
[----:B------:R4:W1:Y:S04]  /*8290*/  @P0 LDS.128 R60, [R3+0x10] ;  /* 0x00001000033c0984 */ /* 0x0008680000000c00 */
[----:B------:R4:W1:Y:S04]  /*82a0*/  @P0 LDS.128 R68, [R2+0x20] ;  /* 0x0000200002440984 */ /* 0x0008680000000c00 */
[----:B------:R4:W1:Y:S02]  /*82b0*/  @P0 LDS.128 R76, [R65+0x30] ;  /* 0x00003000414c0984 */ /* 0x0008640000000c00 */
.L_x_123:
[----:B------:R-:W-:Y:S05]  /*82c0*/  BSYNC B1 ;  /* 0x0000000000017941 */ /* 0x000fea0003800000 */
.L_x_122:
        /* <DEDUP_REMOVED lines=21> */
.L_x_127:
[----:B------:R-:W-:Y:S01]  /*8420*/  ISETP.NE.AND P0, PT, R102, RZ, PT ;  /* 0x000000ff6600720c */ /* 0x000fe20003f05270 */
[----:B------:R-:W-:Y:S05]  /*8430*/  WARPSYNC.ALL ;  /* 0x0000000000007948 */ /* 0x000fea0003800000 */
[----:B------:R-:W-:Y:S01]  /*8440*/  R2UR UR4, R48 ;  /* 0x00000000300472ca */ /* 0x000fe200000e0000 */
[--C-:B-1----:R-:W-:Y:S01]  /*8450*/  HADD2.F32 R0, -RZ, R56.reuse.H0_H0 ;  /* 0x20000038ff007230 */ /* 0x102fe20000004100 */
[----:B------:R-:W-:Y:S01]  /*8460*/  R2UR UR5, R64 ;  /* 0x00000000400572ca */ /* 0x000fe200000e0000 */
[----:B----4-:R-:W-:Y:S01]  /*8470*/  HADD2.F32 R2, -RZ, R56.H1_H1 ;  /* 0x30000038ff027230 */ /* 0x010fe20000004100 */
[----:B------:R-:W-:Y:S01]  /*8480*/  BSSY.RECONVERGENT B0, `(.L_x_128) ;  /* 0x0000089000007945 */ /* 0x000fe20003800200 */
[--C-:B------:R-:W-:Y:S02]  /*8490*/  HADD2.F32 R3, -RZ, R57.reuse.H0_H0 ;  /* 0x20000039ff037230 */ /* 0x100fe40000004100 */
[----:B------:R-:W-:Y:S02]  /*84a0*/  HADD2.F32 R48, -RZ, R57.H1_H1 ;  /* 0x30000039ff307230 */ /* 0x000fe40000004100 */
[--C-:B------:R-:W-:Y:S02]  /*84b0*/  HADD2.F32 R50, -RZ, R58.reuse.H0_H0 ;  /* 0x2000003aff327230 */ /* 0x100fe40000004100 */
[----:B------:R-:W-:Y:S02]  /*84c0*/  HADD2.F32 R51, -RZ, R58.H1_H1 ;  /* 0x3000003aff337230 */ /* 0x000fe40000004100 */
[----:B------:R-:W1:Y:S01]  /*84d0*/  LDTM.x32 R4, tmem[UR4+0x60] ;  /* 0x00006004000479ee */ /* 0x000e6200082c0000 */
[----:B------:R-:W-:Y:S01]  /*84e0*/  NOP ;  /* 0x0000000000007918 */ /* 0x000fe20000000000 */
[----:B------:R-:W-:Y:S01]  /*84f0*/  UIADD3 UR5, UPT, UPT, UR5, 0xb0, URZ ;  /* 0x000000b005057890 */ /* 0x000fe2000fffe0ff */
[--C-:B------:R-:W-:Y:S02]  /*8500*/  HADD2.F32 R52, -RZ, R59.reuse.H0_H0 ;  /* 0x2000003bff347230 */ /* 0x100fe40000004100 */
[----:B------:R-:W-:Y:S01]  /*8510*/  HADD2.F32 R53, -RZ, R59.H1_H1 ;  /* 0x3000003bff357230 */ /* 0x000fe20000004100 */
[----:B------:R-:W-:Y:S01]  /*8520*/  UPRMT UR5, UR37, 0x654, UR5 ;  /* 0x0000065425057896 */ /* 0x000fe20008000005 */
[--C-:B------:R-:W-:Y:S02]  /*8530*/  HADD2.F32 R54, -RZ, R60.reuse.H0_H0 ;  /* 0x2000003cff367230 */ /* 0x100fe40000004100 */
[----:B------:R-:W-:Y:S02]  /*8540*/  HADD2.F32 R55, -RZ, R60.H1_H1 ;  /* 0x3000003cff377230 */ /* 0x000fe40000004100 */
[--C-:B------:R-:W-:Y:S02]  /*8550*/  HADD2.F32 R56, -RZ, R61.reuse.H0_H0 ;  /* 0x2000003dff387230 */ /* 0x100fe40000004100 */
[----:B------:R-:W-:Y:S02]  /*8560*/  HADD2.F32 R57, -RZ, R61.H1_H1 ;  /* 0x3000003dff397230 */ /* 0x000fe40000004100 */
[----:B-1----:R-:W-:Y:S01]  /*8570*/  SYNCS.ARRIVE.TRANS64.RED.A1T0 RZ, [UR5], RZ ;  /* 0x000000ffffff79a7 */ /* 0x002fe20008100405 */
[--C-:B------:R-:W-:Y:S02]  /*8580*/  HADD2.F32 R58, -RZ, R62.reuse.H0_H0 ;  /* 0x2000003eff3a7230 */ /* 0x100fe40000004100 */
[----:B------:R-:W-:Y:S02]  /*8590*/  HADD2.F32 R59, -RZ, R62.H1_H1 ;  /* 0x3000003eff3b7230 */ /* 0x000fe40000004100 */
[--C-:B------:R-:W-:Y:S02]  /*85a0*/  HADD2.F32 R60, -RZ, R63.reuse.H0_H0 ;  /* 0x2000003fff3c7230 */ /* 0x100fe40000004100 */
[----:B------:R-:W-:Y:S02]  /*85b0*/  HADD2.F32 R61, -RZ, R63.H1_H1 ;  /* 0x3000003fff3d7230 */ /* 0x000fe40000004100 */
[C---:B------:R-:W-:Y:S01]  /*85c0*/  FMUL R4, R47.reuse, R4 ;  /* 0x000000042f047220 */ /* 0x040fe20000400000 */
[C---:B------:R-:W-:Y:S01]  /*85d0*/  FMUL R5, R47.reuse, R5 ;  /* 0x000000052f057220 */ /* 0x040fe20000400000 */
[C---:B------:R-:W-:Y:S01]  /*85e0*/  FMUL R6, R47.reuse, R6 ;  /* 0x000000062f067220 */ /* 0x040fe20000400000 */
[----:B------:R-:W-:Y:S01]  /*85f0*/  FMUL R7, R47, R7 ;  /* 0x000000072f077220 */ /* 0x000fe20000400000 */
[C---:B------:R-:W-:Y:S01]  /*8600*/  FFMA R4, R49.reuse, R0, R4 ;  /* 0x0000000031047223 */ /* 0x040fe20000000004 */
[C---:B------:R-:W-:Y:S01]  /*8610*/  FFMA R5, R49.reuse, R2, R5 ;  /* 0x0000000231057223 */ /* 0x040fe20000000005 */
[C---:B------:R-:W-:Y:S01]  /*8620*/  FFMA R6, R49.reuse, R3, R6 ;  /* 0x0000000331067223 */ /* 0x040fe20000000006 */
[----:B------:R-:W-:Y:S01]  /*8630*/  FFMA R7, R49, R48, R7 ;  /* 0x0000003031077223 */ /* 0x000fe20000000007 */
[C---:B------:R-:W-:Y:S01]  /*8640*/  FMUL R8, R47.reuse, R8 ;  /* 0x000000082f087220 */ /* 0x040fe20000400000 */
[----:B------:R-:W-:Y:S01]  /*8650*/  FMUL R9, R47, R9 ;  /* 0x000000092f097220 */ /* 0x000fe20000400000 */
[----:B------:R-:W-:Y:S01]  /*8660*/  F2FP.F16.F32.PACK_AB R4, R5, R4 ;  /* 0x000000040504723e */ /* 0x000fe200000000ff */
[----:B------:R-:W-:Y:S01]  /*8670*/  FMUL R0, R47, R10 ;  /* 0x0000000a2f007220 */ /* 0x000fe20000400000 */
[----:B------:R-:W-:Y:S01]  /*8680*/  F2FP.F16.F32.PACK_AB R5, R7, R6 ;  /* 0x000000060705723e */ /* 0x000fe200000000ff */
[C---:B------:R-:W-:Y:S01]  /*8690*/  FFMA R8, R49.reuse, R50, R8 ;  /* 0x0000003231087223 */ /* 0x040fe20000000008 */
[C---:B------:R-:W-:Y:S01]  /*86a0*/  FFMA R9, R49.reuse, R51, R9 ;  /* 0x0000003331097223 */ /* 0x040fe20000000009 */
[----:B------:R-:W-:Y:S01]  /*86b0*/  FFMA R0, R49, R52, R0 ;  /* 0x0000003431007223 */ /* 0x000fe20000000000 */
[C---:B------:R-:W-:Y:S01]  /*86c0*/  FMUL R2, R47.reuse, R11 ;  /* 0x0000000b2f027220 */ /* 0x040fe20000400000 */
[C---:B------:R-:W-:Y:S01]  /*86d0*/  FMUL R3, R47.reuse, R12 ;  /* 0x0000000c2f037220 */ /* 0x040fe20000400000 */
[----:B------:R-:W-:Y:S01]  /*86e0*/  FMUL R10, R47, R13 ;  /* 0x0000000d2f0a7220 */ /* 0x000fe20000400000 */
[----:B------:R-:W-:Y:S01]  /*86f0*/  F2FP.F16.F32.PACK_AB R6, R9, R8 ;  /* 0x000000080906723e */ /* 0x000fe200000000ff */
[C---:B------:R-:W-:Y:S01]  /*8700*/  FFMA R2, R49.reuse, R53, R2 ;  /* 0x0000003531027223 */ /* 0x040fe20000000002 */
[C---:B------:R-:W-:Y:S01]  /*8710*/  FFMA R3, R49.reuse, R54, R3 ;  /* 0x0000003631037223 */ /* 0x040fe20000000003 */
[----:B------:R-:W-:Y:S01]  /*8720*/  FFMA R10, R49, R55, R10 ;  /* 0x00000037310a7223 */ /* 0x000fe2000000000a */
[C---:B------:R-:W-:Y:S01]  /*8730*/  FMUL R11, R47.reuse, R14 ;  /* 0x0000000e2f0b7220 */ /* 0x040fe20000400000 */
[C---:B------:R-:W-:Y:S01]  /*8740*/  FMUL R15, R47.reuse, R15 ;  /* 0x0000000f2f0f7220 */ /* 0x040fe20000400000 */
[C---:B------:R-:W-:Y:S01]  /*8750*/  FMUL R12, R47.reuse, R16 ;  /* 0x000000102f0c7220 */ /* 0x040fe20000400000 */
[----:B------:R-:W-:Y:S01]  /*8760*/  FMUL R13, R47, R17 ;  /* 0x000000112f0d7220 */ /* 0x000fe20000400000 */
[----:B------:R-:W-:Y:S01]  /*8770*/  FFMA R11, R49, R56, R11 ;  /* 0x00000038310b7223 */ /* 0x000fe2000000000b */
[----:B------:R-:W-:Y:S01]  /*8780*/  FMUL R14, R47, R18 ;  /* 0x000000122f0e7220 */ /* 0x000fe20000400000 */
[----:B------:R-:W-:Y:S01]  /*8790*/  FFMA R15, R49, R57, R15 ;  /* 0x00000039310f7223 */ /* 0x000fe2000000000f */
[--C-:B------:R-:W-:Y:S02]  /*87a0*/  HADD2.F32 R62, -RZ, R68.reuse.H0_H0 ;  /* 0x20000044ff3e7230 */ /* 0x100fe40000004100 */
[----:B------:R-:W-:Y:S01]  /*87b0*/  FMUL R19, R47, R19 ;  /* 0x000000132f137220 */ /* 0x000fe20000400000 */
[----:B------:R-:W-:Y:S01]  /*87c0*/  F2FP.F16.F32.PACK_AB R7, R2, R0 ;  /* 0x000000000207723e */ /* 0x000fe200000000ff */
[----:B------:R-:W-:Y:S01]  /*87d0*/  FFMA R12, R49, R58, R12 ;  /* 0x0000003a310c7223 */ /* 0x000fe2000000000c */
[----:B------:R-:W-:Y:S02]  /*87e0*/  HADD2.F32 R63, -RZ, R68.H1_H1 ;  /* 0x30000044ff3f7230 */ /* 0x000fe40000004100 */
[----:B------:R-:W-:Y:S01]  /*87f0*/  FMUL R16, R47, R20 ;  /* 0x000000142f107220 */ /* 0x000fe20000400000 */
[----:B------:R-:W-:Y:S01]  /*8800*/  FFMA R13, R49, R59, R13 ;  /* 0x0000003b310d7223 */ /* 0x000fe2000000000d */
[----:B------:R1:W-:Y:S01]  /*8810*/  STS.128 [R100+0x6000], R4 ;  /* 0x0060000464007388 */ /* 0x0003e20000000c00 */
[--C-:B------:R-:W-:Y:S02]  /*8820*/  HADD2.F32 R64, -RZ, R69.reuse.H0_H0 ;  /* 0x20000045ff407230 */ /* 0x100fe40000004100 */
[----:B------:R-:W-:Y:S01]  /*8830*/  FMUL R17, R47, R21 ;  /* 0x000000152f117220 */ /* 0x000fe20000400000 */
[----:B------:R-:W-:Y:S01]  /*8840*/  FFMA R14, R49, R60, R14 ;  /* 0x0000003c310e7223 */ /* 0x000fe2000000000e */
[----:B------:R-:W-:Y:S02]  /*8850*/  HADD2.F32 R65, -RZ, R69.H1_H1 ;  /* 0x30000045ff417230 */ /* 0x000fe40000004100 */
[----:B------:R-:W-:Y:S01]  /*8860*/  FMUL R18, R47, R22 ;  /* 0x000000162f127220 */ /* 0x000fe20000400000 */
[----:B------:R-:W-:Y:S01]  /*8870*/  FFMA R19, R49, R61, R19 ;  /* 0x0000003d31137223 */ /* 0x000fe20000000013 */
        /* <DEDUP_REMOVED lines=11> */
[----:B------:R-:W-:Y:S01]  /*8930*/  F2FP.F16.F32.PACK_AB R8, R10, R3 ;  /* 0x000000030a08723e */ /* 0x000fe200000000ff */
[----:B------:R-:W-:Y:S01]  /*8940*/  FFMA R23, R49, R65, R23 ;  /* 0x0000004131177223 */ /* 0x000fe20000000017 */
[----:B------:R-:W-:Y:S01]  /*8950*/  F2FP.F16.F32.PACK_AB R9, R15, R11 ;  /* 0x0000000b0f09723e */ /* 0x000fe200000000ff */
[--C-:B------:R-:W-:Y:S02]  /*8960*/  HADD2.F32 R70, -RZ, R76.reuse.H0_H0 ;  /* 0x2000004cff467230 */ /* 0x100fe40000004100 */
[----:B------:R-:W-:Y:S01]  /*8970*/  FMUL R27, R47, R27 ;  /* 0x0000001b2f1b7220 */ /* 0x000fe20000400000 */
[----:B------:R-:W-:Y:S01]  /*8980*/  F2FP.F16.F32.PACK_AB R10, R13, R12 ;  /* 0x0000000c0d0a723e */ /* 0x000fe200000000ff */
[----:B------:R-:W-:Y:S01]  /*8990*/  FFMA R20, R49, R66, R20 ;  /* 0x0000004231147223 */ /* 0x000fe20000000014 */
[----:B------:R-:W-:Y:S01]  /*89a0*/  F2FP.F16.F32.PACK_AB R11, R19, R14 ;  /* 0x0000000e130b723e */ /* 0x000fe200000000ff */
[----:B------:R-:W-:Y:S02]  /*89b0*/  HADD2.F32 R71, -RZ, R76.H1_H1 ;  /* 0x3000004cff477230 */ /* 0x000fe40000004100 */
[----:B------:R-:W-:Y:S01]  /*89c0*/  FMUL R24, R47, R28 ;  /* 0x0000001c2f187220 */ /* 0x000fe20000400000 */
[----:B------:R-:W-:Y:S01]  /*89d0*/  FFMA R21, R49, R67, R21 ;  /* 0x0000004331157223 */ /* 0x000fe20000000015 */
[--C-:B------:R-:W-:Y:S01]  /*89e0*/  HADD2.F32 R72, -RZ, R77.reuse.H0_H0 ;  /* 0x2000004dff487230 */ /* 0x100fe20000004100 */
[----:B------:R1:W-:Y:S01]  /*89f0*/  STS.128 [R99+0x6010], R8 ;  /* 0x0060100863007388 */ /* 0x0003e20000000c00 */
        /* <DEDUP_REMOVED lines=49> */
.L_x_129:
[----:B------:R-:W-:Y:S05]  /*8d10*/  BSYNC.RECONVERGENT B0 ;  /* 0x0000000000007941 */ /* 0x000fea0003800200 */
.L_x_128:
[----:B------:R-:W-:Y:S01]  /*8d20*/  BAR.SYNC.DEFER_BLOCKING 0x1, 0x80 ;  /* 0x0042000000007b1d */ /* 0x000fe20000010000 */
[----:B------:R-:W-:Y:S01]  /*8d30*/  UISETP.NE.AND UP0, UPT, UR49, -0x4, UPT ;  /* 0xfffffffc3100788c */ /* 0x000fe2000bf05270 */
[----:B------:R-:W-:Y:S08]  /*8d40*/  IADD3 R45, PT, PT, R45, 0x1, RZ ;  /* 0x000000012d2d7810 */ /* 0x000ff00007ffe0ff */
[----:B------:R-:W-:Y:S05]  /*8d50*/  BRA.U !UP0, `(.L_x_130) ;  /* 0x0000000108287547 */ /* 0x000fea000b800000 */
[----:B------:R-:W-:Y:S01]  /*8d60*/  ISETP.NE.AND P0, PT, R107, RZ, PT ;  /* 0x000000ff6b00720c */ /* 0x000fe20003f05270 */
[----:B------:R-:W-:Y:S01]  /*8d70*/  IMAD.U32 R2, RZ, RZ, UR51 ;  /* 0x00000033ff027e24 */ /* 0x000fe2000f8e00ff */
[----:B------:R-:W-:Y:S01]  /*8d80*/  UIADD3 UR51, UPT, UPT, UR51, 0x1, URZ ;  /* 0x0000000133337890 */ /* 0x000fe2000fffe0ff */
[----:B------:R-:W-:Y:S03]  /*8d90*/  IMAD.U32 R0, RZ, RZ, UR37 ;  /* 0x00000025ff007e24 */ /* 0x000fe6000f8e00ff */
[----:B------:R-:W-:Y:S04]  /*8da0*/  UISETP.NE.AND UP0, UPT, UR51, 0x4, UPT ;  /* 0x000000043300788c */ /* 0x000fe8000bf05270 */
[----:B------:R-:W-:Y:S03]  /*8db0*/  USEL UR51, UR51, URZ, UP0 ;  /* 0x000000ff33337287 */ /* 0x000fe60008000000 */
[----:B------:R-:W-:Y:S05]  /*8dc0*/  @P0 LEA R2, R2, UR48, 0x3 ;  /* 0x0000003002020c11 */ /* 0x000fea000f8e18ff */
[----:B------:R-:W-:Y:S05]  /*8dd0*/  @P0 VIADD R2, R2, 0x40 ;  /* 0x0000004002020836 */ /* 0x000fea0000000000 */
[----:B------:R-:W-:Y:S04]  /*8de0*/  @P0 PRMT R0, R0, 0x654, R2 ;  /* 0x0000065400000816 */ /* 0x000fe80000000002 */
[----:B------:R2:W-:Y:S03]  /*8df0*/  @P0 SYNCS.ARRIVE.TRANS64.RED.A1T0 RZ, [R0+URZ], RZ ;  /* 0x000000ff00ff09a7 */ /* 0x0005e600081004ff */
.L_x_130:
[----:B------:R-:W-:Y:S01]  /*8e00*/  ISETP.NE.AND P2, PT, R103, RZ, PT ;  /* 0x000000ff6700720c */ /* 0x000fe20003f45270 */
[----:B------:R-:W-:Y:S01]  /*8e10*/  UIADD3 UR49, UPT, UPT, UR49, 0x4, URZ ;  /* 0x0000000431317890 */ /* 0x000fe2000fffe0ff */
[----:B------:R-:W-:Y:S01]  /*8e20*/  ISETP.NE.AND P0, PT, R105, 0x2, PT ;  /* 0x000000026900780c */ /* 0x000fe20003f05270 */
[----:B------:R-:W-:Y:S01]  /*8e30*/  IMAD.IADD R20, R43, 0x1, R86 ;  /* 0x000000012b147824 */ /* 0x000fe200078e0256 */
[----:B------:R-:W-:Y:S01]  /*8e40*/  ISETP.NE.AND P1, PT, R45, 0x4, PT ;  /* 0x000000042d00780c */ /* 0x000fe20003f25270 */
[----:B------:R-:W-:Y:S01]  /*8e50*/  IMAD.IADD R21, R44, 0x1, R87 ;  /* 0x000000012c157824 */ /* 0x000fe200078e0257 */
[----:B------:R-:W-:Y:S02]  /*8e60*/  SEL R2, RZ, 0x1, P0 ;  /* 0x00000001ff027807 */ /* 0x000fe40000000000 */
[----:B--2---:R-:W-:Y:S02]  /*8e70*/  SEL R0, RZ, 0x1, P1 ;  /* 0x00000001ff007807 */ /* 0x004fe40000800000 */
[----:B------:R-:W-:Y:S02]  /*8e80*/  LOP3.LUT R95, R95, R2, RZ, 0x3c, !PT ;  /* 0x000000025f5f7212 */ /* 0x000fe400078e3cff */
[----:B------:R-:W-:Y:S02]  /*8e90*/  LOP3.LUT R96, R96, R0, RZ, 0x3c, !PT ;  /* 0x0000000060607212 */ /* 0x000fe400078e3cff */
[----:B------:R-:W-:Y:S02]  /*8ea0*/  @P2 R2UR UR36, R94 ;  /* 0x000000005e2422ca */ /* 0x000fe400000e0000 */
[----:B------:R-:W-:Y:S02]  /*8eb0*/  SEL R105, R105, RZ, P0 ;  /* 0x000000ff69697207 */ /* 0x000fe40000000000 */
[----:B------:R-:W-:Y:S01]  /*8ec0*/  SEL R45, R45, RZ, P1 ;  /* 0x000000ff2d2d7207 */ /* 0x000fe20000800000 */
[----:B------:R-:W-:Y:S10]  /*8ed0*/  @P2 BRA `(.L_x_131) ;  /* 0xffffffc000502947 */ /* 0x000ff4000383ffff */
[----:B------:R-:W-:-:S09]  /*8ee0*/  UISETP.NE.AND UP0, UPT, UR50, URZ, UPT ;  /* 0x000000ff3200728c */ /* 0x000fd2000bf05270 */
[----:B------:R-:W-:Y:S05]  /*8ef0*/  BRA.U !UP0, `(.L_x_132) ;  /* 0x0000000108487547 */ /* 0x000fea000b800000 */
[----:B------:R-:W2:Y:S02]  /*8f00*/  LDCU.64 UR4, c[0x0][0x890] ;  /* 0x00011200ff0477ac */ /* 0x000ea40008000a00 */
[----:B--2---:R-:W-:-:S04]  /*8f10*/  UISETP.NE.U32.AND UP0, UPT, UR4, URZ, UPT ;  /* 0x000000ff0400728c */ /* 0x004fc8000bf05070 */
[----:B------:R-:W-:-:S09]  /*8f20*/  UISETP.NE.AND.EX UP0, UPT, UR5, URZ, UPT, UP0 ;  /* 0x000000ff0500728c */ /* 0x000fd2000bf05300 */
[----:B------:R-:W-:Y:S05]  /*8f30*/  BRA.U UP0, `(.L_x_133) ;  /* 0x00000001000c7547 */ /* 0x000fea000b800000 */
[----:B------:R-:W-:-:S13]  /*8f40*/  FSETP.NEU.AND P0, PT, R49, RZ, PT ;  /* 0x000000ff3100720b */ /* 0x000fda0003f0d000 */
[----:B------:R-:W-:Y:S05]  /*8f50*/  @!P0 EXIT ;  /* 0x000000000000894d */ /* 0x000fea0003800000 */
[----:B------:R-:W-:Y:S05]  /*8f60*/  BRA `(.L_x_132) ;  /* 0x00000000002c7947 */ /* 0x000fea0003800000 */
.L_x_133:
[----:B------:R-:W-:Y:S01]  /*8f70*/  ISETP.NE.AND P0, PT, R104, RZ, PT ;  /* 0x000000ff6800720c */ /* 0x000fe20003f05270 */
[----:B------:R-:W-:-:S12]  /*8f80*/  BSSY.RECONVERGENT B0, `(.L_x_132) ;  /* 0x0000009000007945 */ /* 0x000fd80003800200 */
[----:B------:R-:W-:Y:S05]  /*8f90*/  @P0 BRA `(.L_x_134) ;  /* 0x0000000000140947 */ /* 0x000fea0003800000 */
[----:B------:R-:W2:Y:S02]  /*8fa0*/  LDCU.64 UR4, c[0x0][0x888] ;  /* 0x00011100ff0477ac */ /* 0x000ea40008000a00 */
[----:B--2---:R-:W-:-:S04]  /*8fb0*/  ISETP.NE.U32.AND P0, PT, RZ, UR4, PT ;  /* 0x00000004ff007c0c */ /* 0x004fc8000bf05070 */
[----:B------:R-:W-:-:S13]  /*8fc0*/  ISETP.NE.AND.EX P0, PT, RZ, UR5, PT, P0 ;  /* 0x00000005ff007c0c */ /* 0x000fda000bf05300 */
[----:B------:R-:W-:Y:S05]  /*8fd0*/  @!P0 EXIT ;  /* 0x000000000000894d */ /* 0x000fea0003800000 */
[----:B------:R-:W-:Y:S05]  /*8fe0*/  BRA `(.L_x_135) ;  /* 0x0000000000087947 */ /* 0x000fea0003800000 */
.L_x_134:
[----:B------:R-:W-:-:S13]  /*8ff0*/  FSETP.NEU.AND P0, PT, R49, RZ, PT ;  /* 0x000000ff3100720b */ /* 0x000fda0003f0d000 */
[----:B------:R-:W-:Y:S05]  /*9000*/  @!P0 EXIT ;  /* 0x000000000000894d */ /* 0x000fea0003800000 */
.L_x_135:
[----:B------:R-:W-:Y:S05]  /*9010*/  BSYNC.RECONVERGENT B0 ;  /* 0x0000000000007941 */ /* 0x000fea0003800200 */
.L_x_132:
[----:B------:R-:W-:Y:S01]  /*9020*/  ULEA UR4, UR51, UR48, 0x3 ;  /* 0x0000003033047291 */ /* 0x000fe2000f8e18ff */
[----:B------:R-:W-:-:S04]  /*9030*/  DEPBAR.LE SB0, 0x0 ;  /* 0x000080000000791a */ /* 0x000fc80000000000 */
[----:B------:R-:W-:-:S04]  /*9040*/  UIADD3 UR4, UPT, UPT, UR4, 0x40, URZ ;  /* 0x0000004004047890 */ /* 0x000fc8000fffe0ff */
[----:B------:R-:W-:-:S09]  /*9050*/  UPRMT UR4, UR37, 0x654, UR4 ;  /* 0x0000065425047896 */ /* 0x000fd20008000004 */
[----:B------:R-:W-:Y:S01]  /*9060*/  SYNCS.ARRIVE.TRANS64.RED.A1T0 RZ, [UR4], RZ ;  /* 0x000000ffffff79a7 */ /* 0x000fe20008100404 */
[----:B------:R-:W-:Y:S05]  /*9070*/  EXIT ;  /* 0x000000000000794d */ /* 0x000fea0003800000 */
.L_x_24:
[----:B--2---:R2:W4:Y:S02]  /*9080*/  SYNCS.PHASECHK.TRANS64.TRYWAIT P0, [R2+URZ+0xe0], R3 ;  /* 0x0000e003020075a7 */ /* 0x00452400080011ff */
[----:B----4-:R-:W-:Y:S05]  /*9090*/  @!P0 NANOSLEEP.SYNCS 0x989680 ;  /* 0x009896800000895d */ /* 0x010fea0003900000 */
[----:B------:R-:W4:Y:S02]  /*90a0*/  @!P0 SYNCS.PHASECHK.TRANS64 P0, [R2+URZ+0xe0], R3 ;  /* 0x0000e003020085a7 */ /* 0x000f2400080010ff */
[----:B----4-:R-:W-:Y:S05]  /*90b0*/  @!P0 BRA `(.L_x_24) ;  /* 0xfffffffc00f08947 */ /* 0x010fea000383ffff */
[----:B------:R-:W-:Y:S05]  /*90c0*/  BRA `(.L_x_136) ;  /* 0xffffff8400f47947 */ /* 0x000fea000383ffff */
.L_x_27:
[----:B-1----:R-:W-:-:S07]  /*90d0*/  MOV R2, UR33 ;  /* 0x0000002100027c02 */ /* 0x002fce0008000f00 */
.L_x_137:
[----:B-1----:R1:W2:Y:S02]  /*90e0*/  SYNCS.PHASECHK.TRANS64.TRYWAIT P0, [R2+URZ+0x10], R4 ;  /* 0x00001004020075a7 */ /* 0x0022a400080011ff */
[----:B--2---:R-:W-:Y:S05]  /*90f0*/  @!P0 NANOSLEEP.SYNCS 0x989680 ;  /* 0x009896800000895d */ /* 0x004fea0003900000 */
[----:B------:R-:W2:Y:S02]  /*9100*/  @!P0 SYNCS.PHASECHK.TRANS64 P0, [R2+URZ+0x10], R4 ;  /* 0x00001004020085a7 */ /* 0x000ea400080010ff */
[----:B--2---:R-:W-:Y:S05]  /*9110*/  @!P0 BRA `(.L_x_137) ;  /* 0xfffffffc00f08947 */ /* 0x004fea000383ffff */
[----:B------:R-:W-:Y:S05]  /*9120*/  BRA `(.L_x_26) ;  /* 0xffffff88004c7947 */ /* 0x000fea000383ffff */
.L_x_34:
[----:B-1----:R-:W-:-:S07]  /*9130*/  MOV R2, UR33 ;  /* 0x0000002100027c02 */ /* 0x002fce0008000f00 */
.L_x_138:
[----:B-1----:R1:W2:Y:S02]  /*9140*/  SYNCS.PHASECHK.TRANS64.TRYWAIT P0, [R2+URZ+0x10], R4 ;  /* 0x00001004020075a7 */ /* 0x0022a400080011ff */
[----:B--2---:R-:W-:Y:S05]  /*9150*/  @!P0 NANOSLEEP.SYNCS 0x989680 ;  /* 0x009896800000895d */ /* 0x004fea0003900000 */
[----:B------:R-:W2:Y:S02]  /*9160*/  @!P0 SYNCS.PHASECHK.TRANS64 P0, [R2+URZ+0x10], R4 ;  /* 0x00001004020085a7 */ /* 0x000ea400080010ff */
[----:B--2---:R-:W-:Y:S05]  /*9170*/  @!P0 BRA `(.L_x_138) ;  /* 0xfffffffc00f08947 */ /* 0x004fea000383ffff */
[----:B------:R-:W-:Y:S05]  /*9180*/  BRA `(.L_x_33) ;  /* 0xffffff8c00407947 */ /* 0x000fea000383ffff */
.L_x_39:
[----:B-1----:R1:W2:Y:S02]  /*9190*/  SYNCS.PHASECHK.TRANS64.TRYWAIT P0, [R2+URZ+0x70], R3 ;  /* 0x00007003020075a7 */ /* 0x0022a400080011ff */
[----:B--2---:R-:W-:Y:S05]  /*91a0*/  @!P0 NANOSLEEP.SYNCS 0x989680 ;  /* 0x009896800000895d */ /* 0x004fea0003900000 */
[----:B------:R-:W2:Y:S02]  /*91b0*/  @!P0 SYNCS.PHASECHK.TRANS64 P0, [R2+URZ+0x70], R3 ;  /* 0x00007003020085a7 */ /* 0x000ea400080010ff */
[----:B--2---:R-:W-:Y:S05]  /*91c0*/  @!P0 BRA `(.L_x_39) ;  /* 0xfffffffc00f08947 */ /* 0x004fea000383ffff */
[----:B------:R-:W-:Y:S05]  /*91d0*/  BRA `(.L_x_139) ;  /* 0xffffff90000c7947 */ /* 0x000fea000383ffff */
.L_x_43:
[----:B---3--:R-:W-:-:S07]  /*91e0*/  MOV R0, UR4 ;  /* 0x0000000400007c02 */ /* 0x008fce0008000f00 */
.L_x_140:
[----:B-1----:R1:W2:Y:S02]  /*91f0*/  SYNCS.PHASECHK.TRANS64.TRYWAIT P0, [R0+URZ], R2 ;  /* 0x00000002000075a7 */ /* 0x0022a400080011ff */
[----:B--2---:R-:W-:Y:S05]  /*9200*/  @!P0 NANOSLEEP.SYNCS 0x989680 ;  /* 0x009896800000895d */ /* 0x004fea0003900000 */
[----:B------:R-:W2:Y:S02]  /*9210*/  @!P0 SYNCS.PHASECHK.TRANS64 P0, [R0+URZ], R2 ;  /* 0x00000002000085a7 */ /* 0x000ea400080010ff */
[----:B--2---:R-:W-:Y:S05]  /*9220*/  @!P0 BRA `(.L_x_140) ;  /* 0xfffffffc00f08947 */ /* 0x004fea000383ffff */
[----:B------:R-:W-:Y:S05]  /*9230*/  BRA `(.L_x_141) ;  /* 0xffffff94007c7947 */ /* 0x000fea000383ffff */
.L_x_46:
[----:B-1----:R1:W2:Y:S02]  /*9240*/  SYNCS.PHASECHK.TRANS64.TRYWAIT P0, [R0+URZ+0xd0], R4 ;  /* 0x0000d004000075a7 */ /* 0x0022a400080011ff */
[----:B--2---:R-:W-:Y:S05]  /*9250*/  @!P0 NANOSLEEP.SYNCS 0x989680 ;  /* 0x009896800000895d */ /* 0x004fea0003900000 */
[----:B------:R-:W2:Y:S02]  /*9260*/  @!P0 SYNCS.PHASECHK.TRANS64 P0, [R0+URZ+0xd0], R4 ;  /* 0x0000d004000085a7 */ /* 0x000ea400080010ff */
[----:B--2---:R-:W-:Y:S05]  /*9270*/  @!P0 BRA `(.L_x_46) ;  /* 0xfffffffc00f08947 */ /* 0x004fea000383ffff */
[----:B------:R-:W-:Y:S05]  /*9280*/  BRA `(.L_x_142) ;  /* 0xffffff9400dc7947 */ /* 0x000fea000383ffff */
.L_x_47:
[----:B------:R-:W-:-:S07]  /*9290*/  MOV R0, UR5 ;  /* 0x0000000500007c02 */ /* 0x000fce0008000f00 */
.L_x_143:
[----:B-1----:R1:W2:Y:S02]  /*92a0*/  SYNCS.PHASECHK.TRANS64.TRYWAIT P0, [R0+URZ+0x80], R5 ;  /* 0x00008005000075a7 */ /* 0x0022a400080011ff */
[----:B--2---:R-:W-:Y:S05]  /*92b0*/  @!P0 NANOSLEEP.SYNCS 0x989680 ;  /* 0x009896800000895d */ /* 0x004fea0003900000 */
[----:B------:R-:W2:Y:S02]  /*92c0*/  @!P0 SYNCS.PHASECHK.TRANS64 P0, [R0+URZ+0x80], R5 ;  /* 0x00008005000085a7 */ /* 0x000ea400080010ff */
[----:B--2---:R-:W-:Y:S05]  /*92d0*/  @!P0 BRA `(.L_x_143) ;  /* 0xfffffffc00f08947 */ /* 0x004fea000383ffff */
[----:B------:R-:W-:Y:S05]  /*92e0*/  BRA `(.L_x_144) ;  /* 0xffffff9400ec7947 */ /* 0x000fea000383ffff */
.L_x_48:
[----:B-1----:R1:W2:Y:S02]  /*92f0*/  SYNCS.PHASECHK.TRANS64.TRYWAIT P1, [R0+URZ+0x70], R4 ;  /* 0x00007004000075a7 */ /* 0x0022a400080211ff */
[----:B--2---:R-:W-:Y:S05]  /*9300*/  @!P1 NANOSLEEP.SYNCS 0x989680 ;  /* 0x009896800000995d */ /* 0x004fea0003900000 */
[----:B------:R-:W2:Y:S02]  /*9310*/  @!P1 SYNCS.PHASECHK.TRANS64 P1, [R0+URZ+0x70], R4 ;  /* 0x00007004000095a7 */ /* 0x000ea400080210ff */
[----:B--2---:R-:W-:Y:S05]  /*9320*/  @!P1 BRA `(.L_x_48) ;  /* 0xfffffffc00f09947 */ /* 0x004fea000383ffff */
[----:B------:R-:W-:Y:S05]  /*9330*/  BRA `(.L_x_145) ;  /* 0xffffff98001c7947 */ /* 0x000fea000383ffff */
.L_x_51:
[----:B------:R-:W-:-:S07]  /*9340*/  MOV R0, UR5 ;  /* 0x0000000500007c02 */ /* 0x000fce0008000f00 */
.L_x_146:
[----:B-1----:R1:W2:Y:S02]  /*9350*/  SYNCS.PHASECHK.TRANS64.TRYWAIT P0, [R0+URZ+0x80], R2 ;  /* 0x00008002000075a7 */ /* 0x0022a400080011ff */
[----:B--2---:R-:W-:Y:S05]  /*9360*/  @!P0 NANOSLEEP.SYNCS 0x989680 ;  /* 0x009896800000895d */ /* 0x004fea0003900000 */
[----:B------:R-:W2:Y:S02]  /*9370*/  @!P0 SYNCS.PHASECHK.TRANS64 P0, [R0+URZ+0x80], R2 ;  /* 0x00008002000085a7 */ /* 0x000ea400080010ff */
[----:B--2---:R-:W-:Y:S05]  /*9380*/  @!P0 BRA `(.L_x_146) ;  /* 0xfffffffc00f08947 */ /* 0x004fea000383ffff */
[----:B------:R-:W-:Y:S05]  /*9390*/  BRA `(.L_x_50) ;  /* 0xffffff9800707947 */ /* 0x000fea000383ffff */
.L_x_58:
[----:B-1----:R1:W2:Y:S02]  /*93a0*/  SYNCS.PHASECHK.TRANS64.TRYWAIT P1, [R0+URZ+0x70], R2 ;  /* 0x00007002000075a7 */ /* 0x0022a400080211ff */
[----:B--2---:R-:W-:Y:S05]  /*93b0*/  @!P1 NANOSLEEP.SYNCS 0x989680 ;  /* 0x009896800000995d */ /* 0x004fea0003900000 */
[----:B------:R-:W2:Y:S02]  /*93c0*/  @!P1 SYNCS.PHASECHK.TRANS64 P1, [R0+URZ+0x70], R2 ;  /* 0x00007002000095a7 */ /* 0x000ea400080210ff */
[----:B--2---:R-:W-:Y:S05]  /*93d0*/  @!P1 BRA `(.L_x_58) ;  /* 0xfffffffc00f09947 */ /* 0x004fea000383ffff */
[----:B------:R-:W-:Y:S05]  /*93e0*/  BRA `(.L_x_147) ;  /* 0xffffff9c00e47947 */ /* 0x000fea000383ffff */
.L_x_59:
[----:B------:R-:W-:-:S07]  /*93f0*/  MOV R2, UR7 ;  /* 0x0000000700027c02 */ /* 0x000fce0008000f00 */
.L_x_148:
[----:B-1----:R1:W2:Y:S02]  /*9400*/  SYNCS.PHASECHK.TRANS64.TRYWAIT P0, [R2+URZ+0xb0], R0 ;  /* 0x0000b000020075a7 */ /* 0x0022a400080011ff */
[----:B--2---:R-:W-:Y:S05]  /*9410*/  @!P0 NANOSLEEP.SYNCS 0x989680 ;  /* 0x009896800000895d */ /* 0x004fea0003900000 */
[----:B------:R-:W2:Y:S02]  /*9420*/  @!P0 SYNCS.PHASECHK.TRANS64 P0, [R2+URZ+0xb0], R0 ;  /* 0x0000b000020085a7 */ /* 0x000ea400080010ff */
[----:B--2---:R-:W-:Y:S05]  /*9430*/  @!P0 BRA `(.L_x_148) ;  /* 0xfffffffc00f08947 */ /* 0x004fea000383ffff */
[----:B------:R-:W-:Y:S05]  /*9440*/  BRA `(.L_x_149) ;  /* 0xffffffa0001c7947 */ /* 0x000fea000383ffff */
.L_x_62:
[----:B------:R-:W-:Y:S07]  /*9450*/  MOV R0, UR6 ;  /* 0x0000000600007c02 */ /* 0x000fee0008000f00 */
.L_x_150:
[----:B-1----:R1:W2:Y:S02]  /*9460*/  SYNCS.PHASECHK.TRANS64.TRYWAIT P0, [R0+URZ], R2 ;  /* 0x00000002000075a7 */ /* 0x0022a400080011ff */
[----:B--2---:R-:W-:Y:S05]  /*9470*/  @!P0 NANOSLEEP.SYNCS 0x989680 ;  /* 0x009896800000895d */ /* 0x004fea0003900000 */
[----:B------:R-:W2:Y:S02]  /*9480*/  @!P0 SYNCS.PHASECHK.TRANS64 P0, [R0+URZ], R2 ;  /* 0x00000002000085a7 */ /* 0x000ea400080010ff */
[----:B--2---:R-:W-:Y:S05]  /*9490*/  @!P0 BRA `(.L_x_150) ;  /* 0xfffffffc00f08947 */ /* 0x004fea000383ffff */
[----:B------:R-:W-:Y:S05]  /*94a0*/  BRA `(.L_x_61) ;  /* 0xffffffa000387947 */ /* 0x000fea000383ffff */
.L_x_65:
[----:B------:R-:W-:-:S07]  /*94b0*/  MOV R0, UR6 ;  /* 0x0000000600007c02 */ /* 0x000fce0008000f00 */
.L_x_151:
[----:B--2---:R2:W4:Y:S02]  /*94c0*/  SYNCS.PHASECHK.TRANS64.TRYWAIT P0, [R0+URZ], R2 ;  /* 0x00000002000075a7 */ /* 0x00452400080011ff */
[----:B----4-:R-:W-:Y:S05]  /*94d0*/  @!P0 NANOSLEEP.SYNCS 0x989680 ;  /* 0x009896800000895d */ /* 0x010fea0003900000 */
[----:B------:R-:W4:Y:S02]  /*94e0*/  @!P0 SYNCS.PHASECHK.TRANS64 P0, [R0+URZ], R2 ;  /* 0x00000002000085a7 */ /* 0x000f2400080010ff */
[----:B----4-:R-:W-:Y:S05]  /*94f0*/  @!P0 BRA `(.L_x_151) ;  /* 0xfffffffc00f08947 */ /* 0x010fea000383ffff */
[----:B------:R-:W-:Y:S05]  /*9500*/  BRA `(.L_x_152) ;  /* 0xffffffa400147947 */ /* 0x000fea000383ffff */
.L_x_66:
[----:B------:R-:W-:-:S07]  /*9510*/  MOV R0, UR6 ;  /* 0x0000000600007c02 */ /* 0x000fce0008000f00 */
.L_x_153:
[----:B-1----:R1:W2:Y:S02]  /*9520*/  SYNCS.PHASECHK.TRANS64.TRYWAIT P0, [R0+URZ], R3 ;  /* 0x00000003000075a7 */ /* 0x0022a400080011ff */
[----:B--2---:R-:W-:Y:S05]  /*9530*/  @!P0 NANOSLEEP.SYNCS 0x989680 ;  /* 0x009896800000895d */ /* 0x004fea0003900000 */
[----:B------:R-:W2:Y:S02]  /*9540*/  @!P0 SYNCS.PHASECHK.TRANS64 P0, [R0+URZ], R3 ;  /* 0x00000003000085a7 */ /* 0x000ea400080010ff */
[----:B--2---:R-:W-:Y:S05]  /*9550*/  @!P0 BRA `(.L_x_153) ;  /* 0xfffffffc00f08947 */ /* 0x004fea000383ffff */
[----:B------:R-:W-:Y:S05]  /*9560*/  BRA `(.L_x_154) ;  /* 0xffffffa400207947 */ /* 0x000fea000383ffff */
.L_x_67:
[----:B------:R-:W-:-:S07]  /*9570*/  MOV R0, UR6 ;  /* 0x0000000600007c02 */ /* 0x000fce0008000f00 */
.L_x_155:
[----:B-1----:R1:W2:Y:S02]  /*9580*/  SYNCS.PHASECHK.TRANS64.TRYWAIT P0, [R0+URZ], R3 ;  /* 0x00000003000075a7 */ /* 0x0022a400080011ff */
[----:B--2---:R-:W-:Y:S05]  /*9590*/  @!P0 NANOSLEEP.SYNCS 0x989680 ;  /* 0x009896800000895d */ /* 0x004fea0003900000 */
[----:B------:R-:W2:Y:S02]  /*95a0*/  @!P0 SYNCS.PHASECHK.TRANS64 P0, [R0+URZ], R3 ;  /* 0x00000003000085a7 */ /* 0x000ea400080010ff */
[----:B--2---:R-:W-:Y:S05]  /*95b0*/  @!P0 BRA `(.L_x_155) ;  /* 0xfffffffc00f08947 */ /* 0x004fea000383ffff */
[----:B------:R-:W-:Y:S05]  /*95c0*/  BRA `(.L_x_156) ;  /* 0xffffffa4002c7947 */ /* 0x000fea000383ffff */
.L_x_68:
[----:B-1----:R-:W-:-:S07]  /*95d0*/  MOV R0, UR7 ;  /* 0x0000000700007c02 */ /* 0x002fce0008000f00 */
.L_x_157:
[----:B-1----:R1:W2:Y:S02]  /*95e0*/  SYNCS.PHASECHK.TRANS64.TRYWAIT P0, [R0+URZ], R2 ;  /* 0x00000002000075a7 */ /* 0x0022a400080011ff */
[----:B--2---:R-:W-:Y:S05]  /*95f0*/  @!P0 NANOSLEEP.SYNCS 0x989680 ;  /* 0x009896800000895d */ /* 0x004fea0003900000 */
[----:B------:R-:W2:Y:S02]  /*9600*/  @!P0 SYNCS.PHASECHK.TRANS64 P0, [R0+URZ], R2 ;  /* 0x00000002000085a7 */ /* 0x000ea400080010ff */
[----:B--2---:R-:W-:Y:S05]  /*9610*/  @!P0 BRA `(.L_x_157) ;  /* 0xfffffffc00f08947 */ /* 0x004fea000383ffff */
[----:B------:R-:W-:Y:S05]  /*9620*/  BRA `(.L_x_158) ;  /* 0xffffffa400387947 */ /* 0x000fea000383ffff */
.L_x_73:
[----:B--2---:R2:W3:Y:S02]  /*9630*/  SYNCS.PHASECHK.TRANS64.TRYWAIT P0, [R0+URZ+0x70], R2 ;  /* 0x00007002000075a7 */ /* 0x0044e400080011ff */
[----:B---3--:R-:W-:Y:S05]  /*9640*/  @!P0 NANOSLEEP.SYNCS 0x989680 ;  /* 0x009896800000895d */ /* 0x008fea0003900000 */
[----:B------:R-:W3:Y:S02]  /*9650*/  @!P0 SYNCS.PHASECHK.TRANS64 P0, [R0+URZ+0x70], R2 ;  /* 0x00007002000085a7 */ /* 0x000ee400080010ff */
[----:B---3--:R-:W-:Y:S05]  /*9660*/  @!P0 BRA `(.L_x_73) ;  /* 0xfffffffc00f08947 */ /* 0x008fea000383ffff */
[----:B------:R-:W-:Y:S05]  /*9670*/  BRA `(.L_x_159) ;  /* 0xffffffa800347947 */ /* 0x000fea000383ffff */
.L_x_76:
[----:B------:R-:W-:Y:S07]  /*9680*/  MOV R0, UR4 ;  /* 0x0000000400007c02 */ /* 0x000fee0008000f00 */
.L_x_160:
[----:B--2---:R2:W3:Y:S02]  /*9690*/  SYNCS.PHASECHK.TRANS64.TRYWAIT P0, [R0+URZ+0x68], R2 ;  /* 0x00006802000075a7 */ /* 0x0044e400080011ff */
[----:B---3--:R-:W-:Y:S05]  /*96a0*/  @!P0 NANOSLEEP.SYNCS 0x989680 ;  /* 0x009896800000895d */ /* 0x008fea0003900000 */
[----:B------:R-:W3:Y:S02]  /*96b0*/  @!P0 SYNCS.PHASECHK.TRANS64 P0, [R0+URZ+0x68], R2 ;  /* 0x00006802000085a7 */ /* 0x000ee400080010ff */
[----:B---3--:R-:W-:Y:S05]  /*96c0*/  @!P0 BRA `(.L_x_160) ;  /* 0xfffffffc00f08947 */ /* 0x008fea000383ffff */
[----:B------:R-:W-:Y:S05]  /*96d0*/  BRA `(.L_x_75) ;  /* 0xffffffac00147947 */ /* 0x000fea000383ffff */
.L_x_79:
[----:B------:R-:W-:Y:S07]  /*96e0*/  MOV R0, UR4 ;  /* 0x0000000400007c02 */ /* 0x000fee0008000f00 */
.L_x_161:
[----:B-1----:R1:W2:Y:S02]  /*96f0*/  SYNCS.PHASECHK.TRANS64.TRYWAIT P0, [R0+URZ+0x40], R20 ;  /* 0x00004014000075a7 */ /* 0x0022a400080011ff */
[----:B--2---:R-:W-:Y:S05]  /*9700*/  @!P0 NANOSLEEP.SYNCS 0x989680 ;  /* 0x009896800000895d */ /* 0x004fea0003900000 */
[----:B------:R-:W2:Y:S02]  /*9710*/  @!P0 SYNCS.PHASECHK.TRANS64 P0, [R0+URZ+0x40], R20 ;  /* 0x00004014000085a7 */ /* 0x000ea400080010ff */
[----:B--2---:R-:W-:Y:S05]  /*9720*/  @!P0 BRA `(.L_x_161) ;  /* 0xfffffffc00f08947 */ /* 0x004fea000383ffff */
[----:B------:R-:W-:Y:S05]  /*9730*/  BRA `(.L_x_162) ;  /* 0xffffffac00907947 */ /* 0x000fea000383ffff */
.L_x_80:
[----:B------:R-:W-:Y:S07]  /*9740*/  MOV R0, UR4 ;  /* 0x0000000400007c02 */ /* 0x000fee0008000f00 */
.L_x_163:
[----:B-1----:R1:W2:Y:S02]  /*9750*/  SYNCS.PHASECHK.TRANS64.TRYWAIT P0, [R0+URZ+0x48], R20 ;  /* 0x00004814000075a7 */ /* 0x0022a400080011ff */
[----:B--2---:R-:W-:Y:S05]  /*9760*/  @!P0 NANOSLEEP.SYNCS 0x989680 ;  /* 0x009896800000895d */ /* 0x004fea0003900000 */
[----:B------:R-:W2:Y:S02]  /*9770*/  @!P0 SYNCS.PHASECHK.TRANS64 P0, [R0+URZ+0x48], R20 ;  /* 0x00004814000085a7 */ /* 0x000ea400080010ff */
[----:B--2---:R-:W-:Y:S05]  /*9780*/  @!P0 BRA `(.L_x_163) ;  /* 0xfffffffc00f08947 */ /* 0x004fea000383ffff */
[----:B------:R-:W-:Y:S05]  /*9790*/  BRA `(.L_x_164) ;  /* 0xffffffac00c87947 */ /* 0x000fea000383ffff */
.L_x_81:
[----:B------:R-:W-:Y:S07]  /*97a0*/  MOV R0, UR4 ;  /* 0x0000000400007c02 */ /* 0x000fee0008000f00 */
.L_x_165:
[----:B-1----:R1:W2:Y:S02]  /*97b0*/  SYNCS.PHASECHK.TRANS64.TRYWAIT P0, [R0+URZ+0x50], R20 ;  /* 0x00005014000075a7 */ /* 0x0022a400080011ff */
[----:B--2---:R-:W-:Y:S05]  /*97c0*/  @!P0 NANOSLEEP.SYNCS 0x989680 ;  /* 0x009896800000895d */ /* 0x004fea0003900000 */
[----:B------:R-:W2:Y:S02]  /*97d0*/  @!P0 SYNCS.PHASECHK.TRANS64 P0, [R0+URZ+0x50], R20 ;  /* 0x00005014000085a7 */ /* 0x000ea400080010ff */
[----:B--2---:R-:W-:Y:S05]  /*97e0*/  @!P0 BRA `(.L_x_165) ;  /* 0xfffffffc00f08947 */ /* 0x004fea000383ffff */
[----:B------:R-:W-:Y:S05]  /*97f0*/  BRA `(.L_x_166) ;  /* 0xffffffb0000c7947 */ /* 0x000fea000383ffff */
.L_x_82:
[----:B------:R-:W-:Y:S07]  /*9800*/  MOV R0, UR4 ;  /* 0x0000000400007c02 */ /* 0x000fee0008000f00 */
.L_x_167:
[----:B-1----:R1:W2:Y:S02]  /*9810*/  SYNCS.PHASECHK.TRANS64.TRYWAIT P0, [R0+URZ+0x58], R20 ;  /* 0x00005814000075a7 */ /* 0x0022a400080011ff */
[----:B--2---:R-:W-:Y:S05]  /*9820*/  @!P0 NANOSLEEP.SYNCS 0x989680 ;  /* 0x009896800000895d */ /* 0x004fea0003900000 */
[----:B------:R-:W2:Y:S02]  /*9830*/  @!P0 SYNCS.PHASECHK.TRANS64 P0, [R0+URZ+0x58], R20 ;  /* 0x00005814000085a7 */ /* 0x000ea400080010ff */
[----:B--2---:R-:W-:Y:S05]  /*9840*/  @!P0 BRA `(.L_x_167) ;  /* 0xfffffffc00f08947 */ /* 0x004fea000383ffff */
[----:B------:R-:W-:Y:S05]  /*9850*/  BRA `(.L_x_168) ;  /* 0xffffffb000907947 */ /* 0x000fea000383ffff */
.L_x_84:
[----:B------:R-:W-:-:S07]  /*9860*/  MOV R0, UR4 ;  /* 0x0000000400007c02 */ /* 0x000fce0008000f00 */
.L_x_169:
[----:B-1----:R1:W3:Y:S02]  /*9870*/  SYNCS.PHASECHK.TRANS64.TRYWAIT P0, [R0+URZ+0x40], R2 ;  /* 0x00004002000075a7 */ /* 0x0022e400080011ff */
[----:B---3--:R-:W-:Y:S05]  /*9880*/  @!P0 NANOSLEEP.SYNCS 0x989680 ;  /* 0x009896800000895d */ /* 0x008fea0003900000 */
[----:B------:R-:W3:Y:S02]  /*9890*/  @!P0 SYNCS.PHASECHK.TRANS64 P0, [R0+URZ+0x40], R2 ;  /* 0x00004002000085a7 */ /* 0x000ee400080010ff */
[----:B---3--:R-:W-:Y:S05]  /*98a0*/  @!P0 BRA `(.L_x_169) ;  /* 0xfffffffc00f08947 */ /* 0x008fea000383ffff */
[----:B------:R-:W-:Y:S05]  /*98b0*/  BRA `(.L_x_170) ;  /* 0xffffffb400007947 */ /* 0x000fea000383ffff */
.L_x_85:
[----:B-1----:R-:W-:-:S07]  /*98c0*/  MOV R0, UR4 ;  /* 0x0000000400007c02 */ /* 0x002fce0008000f00 */
.L_x_171:
[----:B-1----:R1:W3:Y:S02]  /*98d0*/  SYNCS.PHASECHK.TRANS64.TRYWAIT P0, [R0+URZ+0x48], R2 ;  /* 0x00004802000075a7 */ /* 0x0022e400080011ff */
[----:B---3--:R-:W-:Y:S05]  /*98e0*/  @!P0 NANOSLEEP.SYNCS 0x989680 ;  /* 0x009896800000895d */ /* 0x008fea0003900000 */
[----:B------:R-:W3:Y:S02]  /*98f0*/  @!P0 SYNCS.PHASECHK.TRANS64 P0, [R0+URZ+0x48], R2 ;  /* 0x00004802000085a7 */ /* 0x000ee400080010ff */
[----:B---3--:R-:W-:Y:S05]  /*9900*/  @!P0 BRA `(.L_x_171) ;  /* 0xfffffffc00f08947 */ /* 0x008fea000383ffff */
[----:B------:R-:W-:Y:S05]  /*9910*/  BRA `(.L_x_172) ;  /* 0xffffffb000f07947 */ /* 0x000fea000383ffff */
.L_x_86:
[----:B-1----:R-:W-:-:S07]  /*9920*/  MOV R0, UR4 ;  /* 0x0000000400007c02 */ /* 0x002fce0008000f00 */
.L_x_173:
[----:B-1----:R1:W3:Y:S02]  /*9930*/  SYNCS.PHASECHK.TRANS64.TRYWAIT P0, [R0+URZ+0x50], R2 ;  /* 0x00005002000075a7 */ /* 0x0022e400080011ff */
[----:B---3--:R-:W-:Y:S05]  /*9940*/  @!P0 NANOSLEEP.SYNCS 0x989680 ;  /* 0x009896800000895d */ /* 0x008fea0003900000 */
[----:B------:R-:W3:Y:S02]  /*9950*/  @!P0 SYNCS.PHASECHK.TRANS64 P0, [R0+URZ+0x50], R2 ;  /* 0x00005002000085a7 */ /* 0x000ee400080010ff */
[----:B---3--:R-:W-:Y:S05]  /*9960*/  @!P0 BRA `(.L_x_173) ;  /* 0xfffffffc00f08947 */ /* 0x008fea000383ffff */
[----:B------:R-:W-:Y:S05]  /*9970*/  BRA `(.L_x_174) ;  /* 0xffffffb000e07947 */ /* 0x000fea000383ffff */
.L_x_88:
[----:B--2---:R2:W4:Y:S02]  /*9980*/  SYNCS.PHASECHK.TRANS64.TRYWAIT P0, [R0+URZ+0x70], R2 ;  /* 0x00007002000075a7 */ /* 0x00452400080011ff */
[----:B----4-:R-:W-:Y:S05]  /*9990*/  @!P0 NANOSLEEP.SYNCS 0x989680 ;  /* 0x009896800000895d */ /* 0x010fea0003900000 */
[----:B------:R-:W4:Y:S02]  /*99a0*/  @!P0 SYNCS.PHASECHK.TRANS64 P0, [R0+URZ+0x70], R2 ;  /* 0x00007002000085a7 */ /* 0x000f2400080010ff */
[----:B----4-:R-:W-:Y:S05]  /*99b0*/  @!P0 BRA `(.L_x_88) ;  /* 0xfffffffc00f08947 */ /* 0x010fea000383ffff */
[----:B------:R-:W-:Y:S05]  /*99c0*/  BRA `(.L_x_175) ;  /* 0xffffffb400a87947 */ /* 0x000fea000383ffff */
.L_x_99:
[----:B-1----:R-:W-:Y:S04]  /*99d0*/  MOV R2, UR48 ;  /* 0x0000003000027c02 */ /* 0x002fe80008000f00 */
[----:B------:R1:W3:Y:S03]  /*99e0*/  SYNCS.PHASECHK.TRANS64.TRYWAIT P1, [R2+URZ+0x20], R3 ;  /* 0x00002003020075a7 */ /* 0x0002e600080211ff */
[----:B---3--:R-:W-:Y:S05]  /*99f0*/  @!P1 NANOSLEEP.SYNCS 0x989680 ;  /* 0x009896800000995d */ /* 0x008fea0003900000 */
[----:B------:R-:W3:Y:S02]  /*9a00*/  @!P1 SYNCS.PHASECHK.TRANS64 P1, [R2+URZ+0x20], R3 ;  /* 0x00002003020095a7 */ /* 0x000ee400080210ff */
[----:B---3--:R-:W-:Y:S05]  /*9a10*/  @!P1 BRA `(.L_x_99) ;  /* 0xfffffffc00ec9947 */ /* 0x008fea000383ffff */
[----:B------:R-:W-:Y:S05]  /*9a20*/  BRA `(.L_x_98) ;  /* 0xffffffc000b47947 */ /* 0x000fea000383ffff */
.L_x_101:
[----:B-1----:R1:W4:Y:S02]  /*9a30*/  SYNCS.PHASECHK.TRANS64.TRYWAIT P0, [R64+URZ+0x90], R0 ;  /* 0x00009000400075a7 */ /* 0x00232400080011ff */
[----:B----4-:R-:W-:Y:S05]  /*9a40*/  @!P0 NANOSLEEP.SYNCS 0x989680 ;  /* 0x009896800000895d */ /* 0x010fea0003900000 */
[----:B------:R-:W4:Y:S02]  /*9a50*/  @!P0 SYNCS.PHASECHK.TRANS64 P0, [R64+URZ+0x90], R0 ;  /* 0x00009000400085a7 */ /* 0x000f2400080010ff */
[----:B----4-:R-:W-:Y:S05]  /*9a60*/  @!P0 BRA `(.L_x_101) ;  /* 0xfffffffc00f08947 */ /* 0x010fea000383ffff */
[----:B------:R-:W-:Y:S05]  /*9a70*/  BRA `(.L_x_100) ;  /* 0xffffffc000dc7947 */ /* 0x000fea000383ffff */
.L_x_110:
[----:B--2---:R2:W4:Y:S02]  /*9a80*/  SYNCS.PHASECHK.TRANS64.TRYWAIT P0, [R2+URZ+0x20], R0 ;  /* 0x00002000020075a7 */ /* 0x00452400080011ff */
[----:B----4-:R-:W-:Y:S05]  /*9a90*/  @!P0 NANOSLEEP.SYNCS 0x989680 ;  /* 0x009896800000895d */ /* 0x010fea0003900000 */
[----:B------:R-:W4:Y:S02]  /*9aa0*/  @!P0 SYNCS.PHASECHK.TRANS64 P0, [R2+URZ+0x20], R0 ;  /* 0x00002000020085a7 */ /* 0x000f2400080010ff */
[----:B----4-:R-:W-:Y:S05]  /*9ab0*/  @!P0 BRA `(.L_x_110) ;  /* 0xfffffffc00f08947 */ /* 0x010fea000383ffff */
[----:B------:R-:W-:Y:S05]  /*9ac0*/  BRA `(.L_x_109) ;  /* 0xffffffcc00b87947 */ /* 0x000fea000383ffff */
.L_x_118:
[----:B--2---:R2:W4:Y:S02]  /*9ad0*/  SYNCS.PHASECHK.TRANS64.TRYWAIT P0, [R0+URZ+0x20], R6 ;  /* 0x00002006000075a7 */ /* 0x00452400080011ff */
[----:B----4-:R-:W-:Y:S05]  /*9ae0*/  @!P0 NANOSLEEP.SYNCS 0x989680 ;  /* 0x009896800000895d */ /* 0x010fea0003900000 */
[----:B------:R-:W4:Y:S02]  /*9af0*/  @!P0 SYNCS.PHASECHK.TRANS64 P0, [R0+URZ+0x20], R6 ;  /* 0x00002006000085a7 */ /* 0x000f2400080010ff */
[----:B----4-:R-:W-:Y:S05]  /*9b00*/  @!P0 BRA `(.L_x_118) ;  /* 0xfffffffc00f08947 */ /* 0x010fea000383ffff */
[----:B------:R-:W-:Y:S05]  /*9b10*/  BRA `(.L_x_117) ;  /* 0xffffffd800b87947 */ /* 0x000fea000383ffff */
.L_x_126:
[----:B--2---:R2:W4:Y:S02]  /*9b20*/  SYNCS.PHASECHK.TRANS64.TRYWAIT P0, [R0+URZ+0x20], R5 ;  /* 0x00002005000075a7 */ /* 0x00452400080011ff */
[----:B----4-:R-:W-:Y:S05]  /*9b30*/  @!P0 NANOSLEEP.SYNCS 0x989680 ;  /* 0x009896800000895d */ /* 0x010fea0003900000 */
[----:B------:R-:W4:Y:S02]  /*9b40*/  @!P0 SYNCS.PHASECHK.TRANS64 P0, [R0+URZ+0x20], R5 ;  /* 0x00002005000085a7 */ /* 0x000f2400080010ff */
[----:B----4-:R-:W-:Y:S05]  /*9b50*/  @!P0 BRA `(.L_x_126) ;  /* 0xfffffffc00f08947 */ /* 0x010fea000383ffff */
[----:B------:R-:W-:Y:S05]  /*9b60*/  BRA `(.L_x_125) ;  /* 0xffffffe400b87947 */ /* 0x000fea000383ffff */
        .weak           $__internal_0_$__cuda_sm10x_tcgen05_guardrail_trap_col_being_dealloced_not_returned_by_alloc
        .type           $__internal_0_$__cuda_sm10x_tcgen05_guardrail_trap_col_being_dealloced_not_returned_by_alloc,@function
        .size           $__internal_0_$__cuda_sm10x_tcgen05_guardrail_trap_col_being_dealloced_not_returned_by_alloc,($__internal_1_$__cuda_sm10x_tcgen05_guardrail_trap_phase_invalid_during_alloc - $__internal_0_$__cuda_sm10x_tcgen05_guardrail_trap_col_being_dealloced_not_returned_by_alloc)
$__internal_0_$__cuda_sm10x_tcgen05_guardrail_trap_col_being_dealloced_not_returned_by_alloc:
[----:B------:R-:W-:Y:S05]  /*9b70*/  BPT.TRAP 0x1 ;  /* 0x000000040000795c */ /* 0x000fea0000300000 */
[----:B------:R-:W-:-:S04]  /*9b80*/  HFMA2 R3, -RZ, RZ, 0, 0 ;  /* 0x00000000ff037431 */ /* 0x000fc800000001ff */
[----:B------:R-:W-:Y:S05]  /*9b90*/  RET.REL.NODEC R2 `(_ZN7cutlass13device_kernelINS_4gemm6kernel13GemmUniversalIN4cute5tupleIJiiiiEEENS1_10collective13CollectiveMmaINS1_35MainloopSm100TmaUmmaWarpSpecializedILi2ELi2ELi4ENS5_IJNS4_1CILi1EEENSA_ILi8EEESB_EEEEENS5_IJNSA_ILi128EEESF_NSA_ILi64EEEEEENS_6half_tENS5_IJSB_llEEESI_SJ_NS4_8TiledMMAINS4_8MMA_AtomIJNS4_20SM100_MMA_F16BF16_SSISI_SI_fLi128ELi128ELNS4_4UMMA5MajorE1ELSO_1ELNSN_7ScaleInE0ELSP_0EEEEEENS4_6LayoutINS5_IJSB_SB_SB_EEENS5_IJNSA_ILi0EEESU_SU_EEEEENS5_IJNS4_10UnderscoreESX_SX_EEEEENS4_23SM90_TMA_LOAD_MULTICASTENS4_14ComposedLayoutINS4_7SwizzleILi3ELi4ELi3EEENS4_18smem_ptr_flag_bitsILi16EEENSS_INS5_IJSG_SC_EEENS5_IJSB_SG_EEEEEEEvNS4_8identityENS4_13SM90_TMA_LOADES19_vS1A_EENS_8epilogue10collective18CollectiveEpilogueINS1D_23Sm100TmaWarpSpecializedILi4ELi2ELi32ELb1ELb0EEEJSH_NS5_IJNSS_ISF_SB_EENSS_INSA_ILi32EEESB_EEEEESI_NS5_IJlSB_lEEESI_S1M_NS1D_6fusion15FusionCallbacksIS1H_NS1N_17LinearCombinationISI_fSI_fLNS_15FloatRoundStyleE2EEESH_S1L_JEEENS4_5SM1004TMEM4LOAD26SM100_TMEM_LOAD_32dp32b32xES1B_NS11_INS12_ILi2ELi4ELi3EEES15_NSS_INS5_IJSC_S1J_EEENS5_IJS1J_SB_EEEEEEENS4_39AutoVectorizingCopyWithAssumedAlignmentILi128EEENS4_14SM90_TMA_STOREES21_S23_S23_EEEvvEEEEvNT_6ParamsE) ;  /* 0xffffff6402187950 */ /* 0x000fea0003c3ffff */
        .weak           $__internal_1_$__cuda_sm10x_tcgen05_guardrail_trap_phase_invalid_during_alloc
        .type           $__internal_1_$__cuda_sm10x_tcgen05_guardrail_trap_phase_invalid_during_alloc,@function
        .size           $__internal_1_$__cuda_sm10x_tcgen05_guardrail_trap_phase_invalid_during_alloc,($__internal_2_$__cuda_sm10x_tcgen05_guardrail_trap_unallocated_columns_being_dealloced - $__internal_1_$__cuda_sm10x_tcgen05_guardrail_trap_phase_invalid_during_alloc)
$__internal_1_$__cuda_sm10x_tcgen05_guardrail_trap_phase_invalid_during_alloc:
[----:B------:R-:W-:Y:S05]  /*9ba0*/  BPT.TRAP 0x1 ;  /* 0x000000040000795c */ /* 0x000fea0000300000 */
[----:B------:R-:W-:-:S04]  /*9bb0*/  MOV R3, 0x0 ;  /* 0x0000000000037802 */ /* 0x000fc80000000f00 */
[----:B------:R-:W-:Y:S05]  /*9bc0*/  RET.REL.NODEC R2 `(_ZN7cutlass13device_kernelINS_4gemm6kernel13GemmUniversalIN4cute5tupleIJiiiiEEENS1_10collective13CollectiveMmaINS1_35MainloopSm100TmaUmmaWarpSpecializedILi2ELi2ELi4ENS5_IJNS4_1CILi1EEENSA_ILi8EEESB_EEEEENS5_IJNSA_ILi128EEESF_NSA_ILi64EEEEEENS_6half_tENS5_IJSB_llEEESI_SJ_NS4_8TiledMMAINS4_8MMA_AtomIJNS4_20SM100_MMA_F16BF16_SSISI_SI_fLi128ELi128ELNS4_4UMMA5MajorE1ELSO_1ELNSN_7ScaleInE0ELSP_0EEEEEENS4_6LayoutINS5_IJSB_SB_SB_EEENS5_IJNSA_ILi0EEESU_SU_EEEEENS5_IJNS4_10UnderscoreESX_SX_EEEEENS4_23SM90_TMA_LOAD_MULTICASTENS4_14ComposedLayoutINS4_7SwizzleILi3ELi4ELi3EEENS4_18smem_ptr_flag_bitsILi16EEENSS_INS5_IJSG_SC_EEENS5_IJSB_SG_EEEEEEEvNS4_8identityENS4_13SM90_TMA_LOADES19_vS1A_EENS_8epilogue10collective18CollectiveEpilogueINS1D_23Sm100TmaWarpSpecializedILi4ELi2ELi32ELb1ELb0EEEJSH_NS5_IJNSS_ISF_SB_EENSS_INSA_ILi32EEESB_EEEEESI_NS5_IJlSB_lEEESI_S1M_NS1D_6fusion15FusionCallbacksIS1H_NS1N_17LinearCombinationISI_fSI_fLNS_15FloatRoundStyleE2EEESH_S1L_JEEENS4_5SM1004TMEM4LOAD26SM100_TMEM_LOAD_32dp32b32xES1B_NS11_INS12_ILi2ELi4ELi3EEES15_NSS_INS5_IJSC_S1J_EEENS5_IJS1J_SB_EEEEEEENS4_39AutoVectorizingCopyWithAssumedAlignmentILi128EEENS4_14SM90_TMA_STOREES21_S23_S23_EEEvvEEEEvNT_6ParamsE) ;  /* 0xffffff64020c7950 */ /* 0x000fea0003c3ffff */
        .weak           $__internal_2_$__cuda_sm10x_tcgen05_guardrail_trap_unallocated_columns_being_dealloced
        .type           $__internal_2_$__cuda_sm10x_tcgen05_guardrail_trap_unallocated_columns_being_dealloced,@function
        .size           $__internal_2_$__cuda_sm10x_tcgen05_guardrail_trap_unallocated_columns_being_dealloced,(.L_x_177 - $__internal_2_$__cuda_sm10x_tcgen05_guardrail_trap_unallocated_columns_being_dealloced)
$__internal_2_$__cuda_sm10x_tcgen05_guardrail_trap_unallocated_columns_being_dealloced:
[----:B------:R-:W-:Y:S05]  /*9bd0*/  BPT.TRAP 0x1 ;  /* 0x000000040000795c */ /* 0x000fea0000300000 */
[----:B------:R-:W-:-:S04]  /*9be0*/  HFMA2 R3, -RZ, RZ, 0, 0 ;  /* 0x00000000ff037431 */ /* 0x000fc800000001ff */
[----:B------:R-:W-:Y:S05]  /*9bf0*/  RET.REL.NODEC R2 `(_ZN7cutlass13device_kernelINS_4gemm6kernel13GemmUniversalIN4cute5tupleIJiiiiEEENS1_10collective13CollectiveMmaINS1_35MainloopSm100TmaUmmaWarpSpecializedILi2ELi2ELi4ENS5_IJNS4_1CILi1EEENSA_ILi8EEESB_EEEEENS5_IJNSA_ILi128EEESF_NSA_ILi64EEEEEENS_6half_tENS5_IJSB_llEEESI_SJ_NS4_8TiledMMAINS4_8MMA_AtomIJNS4_20SM100_MMA_F16BF16_SSISI_SI_fLi128ELi128ELNS4_4UMMA5MajorE1ELSO_1ELNSN_7ScaleInE0ELSP_0EEEEEENS4_6LayoutINS5_IJSB_SB_SB_EEENS5_IJNSA_ILi0EEESU_SU_EEEEENS5_IJNS4_10UnderscoreESX_SX_EEEEENS4_23SM90_TMA_LOAD_MULTICASTENS4_14ComposedLayoutINS4_7SwizzleILi3ELi4ELi3EEENS4_18smem_ptr_flag_bitsILi16EEENSS_INS5_IJSG_SC_EEENS5_IJSB_SG_EEEEEEEvNS4_8identityENS4_13SM90_TMA_LOADES19_vS1A_EENS_8epilogue10collective18CollectiveEpilogueINS1D_23Sm100TmaWarpSpecializedILi4ELi2ELi32ELb1ELb0EEEJSH_NS5_IJNSS_ISF_SB_EENSS_INSA_ILi32EEESB_EEEEESI_NS5_IJlSB_lEEESI_S1M_NS1D_6fusion15FusionCallbacksIS1H_NS1N_17LinearCombinationISI_fSI_fLNS_15FloatRoundStyleE2EEESH_S1L_JEEENS4_5SM1004TMEM4LOAD26SM100_TMEM_LOAD_32dp32b32xES1B_NS11_INS12_ILi2ELi4ELi3EEES15_NSS_INS5_IJSC_S1J_EEENS5_IJS1J_SB_EEEEEEENS4_39AutoVectorizingCopyWithAssumedAlignmentILi128EEENS4_14SM90_TMA_STOREES21_S23_S23_EEEvvEEEEvNT_6ParamsE) ;  /* 0xffffff6402007950 */ /* 0x000fea0003c3ffff */
.L_x_176:
[----:B------:R-:W-:-:S00]  /*9c00*/  BRA `(.L_x_176) ;  /* 0xfffffffc00fc7947 */ /* 0x000fc0000383ffff */
[----:B------:R-:W-:-:S00]  /*9c10*/  NOP ;  /* 0x0000000000007918 */ /* 0x000fc00000000000 */
        /* <DEDUP_REMOVED lines=14> */
.L_x_177:


//--------------------- .nv.global.init           --------------------------
	.section	.nv.global.init,"aw",@progbits
.nv.global.init:
	.type		$str$27,@object
	.size		$str$27,($str$28 - $str$27)
$str$27:
        /*0000*/ 	.byte	0x28, 0x61, 0x64, 0x64, 0x72, 0x65, 0x73, 0x73, 0x20, 0x26, 0x20, 0x6d, 0x61, 0x73, 0x6b, 0x29
        /*0010*/ 	.byte	0x20, 0x3d, 0x3d, 0x20, 0x30, 0x00
	.type		$str$28,@object
	.size		$str$28,($str$26 - $str$28)
$str$28:
        /*0016*/ 	.byte	0x2f, 0x74, 0x6d, 0x70, 0x2f, 0x63, 0x75, 0x74, 0x6c, 0x61, 0x73, 0x73, 0x5f, 0x73, 0x77, 0x65
        /*0026*/ 	.byte	0x65, 0x70, 0x5f, 0x73, 0x72, 0x63, 0x2f, 0x69, 0x6e, 0x63, 0x6c, 0x75, 0x64, 0x65, 0x2f, 0x63
        /*0036*/ 	.byte	0x75, 0x74, 0x65, 0x2f, 0x70, 0x6f, 0x69, 0x6e, 0x74, 0x65, 0x72, 0x5f, 0x66, 0x6c, 0x61, 0x67
        /*0046*/ 	.byte	0x67, 0x65, 0x64, 0x2e, 0x68, 0x70, 0x70, 0x00
	.type		$str$26,@object
	.size		$str$26,($str$25 - $str$26)
$str$26:
        /*004e*/ 	.byte	0x2f, 0x74, 0x6d, 0x70, 0x2f, 0x63, 0x75, 0x74, 0x6c, 0x61, 0x73, 0x73, 0x5f, 0x73, 0x77, 0x65
        /*005e*/ 	.byte	0x65, 0x70, 0x5f, 0x73, 0x72, 0x63, 0x2f, 0x69, 0x6e, 0x63, 0x6c, 0x75, 0x64, 0x65, 0x2f, 0x63
        /*006e*/ 	.byte	0x75, 0x74, 0x65, 0x2f, 0x61, 0x74, 0x6f, 0x6d, 0x2f, 0x63, 0x6f, 0x70, 0x79, 0x5f, 0x74, 0x72
        /*007e*/ 	.byte	0x61, 0x69, 0x74, 0x73, 0x5f, 0x73, 0x6d, 0x31, 0x30, 0x30, 0x2e, 0x68, 0x70, 0x70, 0x00
	.type		$str$25,@object
	.size		$str$25,(__unnamed_1 - $str$25)
$str$25:
        /*008d*/ 	.byte	0x28, 0x28, 0x75, 0x69, 0x6e, 0x74, 0x33, 0x32, 0x5f, 0x74, 0x28, 0x74, 0x68, 0x72, 0x65, 0x61
        /*009d*/ 	.byte	0x64, 0x49, 0x64, 0x78, 0x2e, 0x78, 0x29, 0x20, 0x2f, 0x20, 0x33, 0x32, 0x29, 0x20, 0x25, 0x20
        /*00ad*/ 	.byte	0x34, 0x29, 0x20, 0x3d, 0x3d, 0x20, 0x28, 0x28, 0x28, 0x74, 0x6d, 0x65, 0x6d, 0x5f, 0x61, 0x64
        /*00bd*/ 	.byte	0x64, 0x72, 0x20, 0x3e, 0x3e, 0x20, 0x31, 0x36, 0x29, 0x20, 0x2f, 0x20, 0x33, 0x32, 0x29, 0x20
        /*00cd*/ 	.byte	0x25, 0x20, 0x34, 0x29, 0x00
	.type		__unnamed_1,@object
	.size		__unnamed_1,(__unnamed_2 - __unnamed_1)
__unnamed_1:
        /*00d2*/ 	.byte	0x61, 0x75, 0x74, 0x6f, 0x20, 0x63, 0x75, 0x74, 0x65, 0x3a, 0x3a, 0x61, 0x73, 0x5f, 0x70, 0x6f
        /* <DEDUP_REMOVED lines=24> */
        /*0262*/ 	.byte	0x3e, 0x3e, 0x3e, 0x3e, 0x5d, 0x00
	.type		__unnamed_2,@object
	.size		__unnamed_2,(.L_2 - __unnamed_2)
__unnamed_2:
        /* <DEDUP_REMOVED lines=42> */
        /*0508*/ 	.byte	0x3e, 0x3e, 0x5d, 0x00
.L_2:


//--------------------- .nv.shared._ZN7cutlass13device_kernelINS_4gemm6kernel13GemmUniversalIN4cute5tupleIJiiiiEEENS1_10collective13CollectiveMmaINS1_35MainloopSm100TmaUmmaWarpSpecializedILi2ELi2ELi4ENS5_IJNS4_1CILi1EEENSA_ILi8EEESB_EEEEENS5_IJNSA_ILi128EEESF_NSA_ILi64EEEEEENS_6half_tENS5_IJSB_llEEESI_SJ_NS4_8TiledMMAINS4_8MMA_AtomIJNS4_20SM100_MMA_F16BF16_SSISI_SI_fLi128ELi128ELNS4_4UMMA5MajorE1ELSO_1ELNSN_7ScaleInE0ELSP_0EEEEEENS4_6LayoutINS5_IJSB_SB_SB_EEENS5_IJNSA_ILi0EEESU_SU_EEEEENS5_IJNS4_10UnderscoreESX_SX_EEEEENS4_23SM90_TMA_LOAD_MULTICASTENS4_14ComposedLayoutINS4_7SwizzleILi3ELi4ELi3EEENS4_18smem_ptr_flag_bitsILi16EEENSS_INS5_IJSG_SC_EEENS5_IJSB_SG_EEEEEEEvNS4_8identityENS4_13SM90_TMA_LOADES19_vS1A_EENS_8epilogue10collective18CollectiveEpilogueINS1D_23Sm100TmaWarpSpecializedILi4ELi2ELi32ELb1ELb0EEEJSH_NS5_IJNSS_ISF_SB_EENSS_INSA_ILi32EEESB_EEEEESI_NS5_IJlSB_lEEESI_S1M_NS1D_6fusion15FusionCallbacksIS1H_NS1N_17LinearCombinationISI_fSI_fLNS_15FloatRoundStyleE2EEESH_S1L_JEEENS4_5SM1004TMEM4LOAD26SM100_TMEM_LOAD_32dp32b32xES1B_NS11_INS12_ILi2ELi4ELi3EEES15_NSS_INS5_IJSC_S1J_EEENS5_IJS1J_SB_EEEEEEENS4_39AutoVectorizingCopyWithAssumedAlignmentILi128EEENS4_14SM90_TMA_STOREES21_S23_S23_EEEvvEEEEvNT_6ParamsE --------------------------
	.section	.nv.shared._ZN7cutlass13device_kernelINS_4gemm6kernel13GemmUniversalIN4cute5tupleIJiiiiEEENS1_10collective13CollectiveMmaINS1_35MainloopSm100TmaUmmaWarpSpecializedILi2ELi2ELi4ENS5_IJNS4_1CILi1EEENSA_ILi8EEESB_EEEEENS5_IJNSA_ILi128EEESF_NSA_ILi64EEEEEENS_6half_tENS5_IJSB_llEEESI_SJ_NS4_8TiledMMAINS4_8MMA_AtomIJNS4_20SM100_MMA_F16BF16_SSISI_SI_fLi128ELi128ELNS4_4UMMA5MajorE1ELSO_1ELNSN_7ScaleInE0ELSP_0EEEEEENS4_6LayoutINS5_IJSB_SB_SB_EEENS5_IJNSA_ILi0EEESU_SU_EEEEENS5_IJNS4_10UnderscoreESX_SX_EEEEENS4_23SM90_TMA_LOAD_MULTICASTENS4_14ComposedLayoutINS4_7SwizzleILi3ELi4ELi3EEENS4_18smem_ptr_flag_bitsILi16EEENSS_INS5_IJSG_SC_EEENS5_IJSB_SG_EEEEEEEvNS4_8identityENS4_13SM90_TMA_LOADES19_vS1A_EENS_8epilogue10collective18CollectiveEpilogueINS1D_23Sm100TmaWarpSpecializedILi4ELi2ELi32ELb1ELb0EEEJSH_NS5_IJNSS_ISF_SB_EENSS_INSA_ILi32EEESB_EEEEESI_NS5_IJlSB_lEEESI_S1M_NS1D_6fusion15FusionCallbacksIS1H_NS1N_17LinearCombinationISI_fSI_fLNS_15FloatRoundStyleE2EEESH_S1L_JEEENS4_5SM1004TMEM4LOAD26SM100_TMEM_LOAD_32dp32b32xES1B_NS11_INS12_ILi2ELi4ELi3EEES15_NSS_INS5_IJSC_S1J_EEENS5_IJS1J_SB_EEEEEEENS4_39AutoVectorizingCopyWithAssumedAlignmentILi128EEENS4_14SM90_TMA_STOREES21_S23_S23_EEEvvEEEEvNT_6ParamsE,"aw",@nobits
	.sectionflags	@""
	.align	16
	.zero		1024


//--------------------- .nv.shared.reserved.0     --------------------------
	.section	.nv.shared.reserved.0,"aw",@nobits
	.weak		__nv_reservedSMEM_offset_0_alias
	.size		__nv_reservedSMEM_offset_0_alias, 0, 64
	.other		__nv_reservedSMEM_offset_0_alias,@"STO_CUDA_RESERVED_SHARED STV_DEFAULT"
__nv_reservedSMEM_offset_0_alias:
	.zero		0
.nv.shared.reserved.0:
	.zero		64
	.weak		__nv_reservedSMEM_tcgen05_partition
	.type		__nv_reservedSMEM_tcgen05_partition,@object
	.size		__nv_reservedSMEM_tcgen05_partition,(.L_0 - __nv_reservedSMEM_tcgen05_partition)
__nv_reservedSMEM_tcgen05_partition:
	.zero		32
.L_0:


//--------------------- .nv.global                --------------------------
	.section	.nv.global,"aw",@nobits
.nv.global:
	.type		_ZN40_INTERNAL_ce85e34f_4_k_cu_90f71104_375134cute1_E,@object
	.size		_ZN40_INTERNAL_ce85e34f_4_k_cu_90f71104_375134cute1_E,(_ZN40_INTERNAL_ce85e34f_4_k_cu_90f71104_375134cuda3std3__45__cpo6cbeginE - _ZN40_INTERNAL_ce85e34f_4_k_cu_90f71104_375134cute1_E)
_ZN40_INTERNAL_ce85e34f_4_k_cu_90f71104_375134cute1_E:
	.zero		1
	.type		_ZN40_INTERNAL_ce85e34f_4_k_cu_90f71104_375134cuda3std3__45__cpo6cbeginE,@object
	.size		_ZN40_INTERNAL_ce85e34f_4_k_cu_90f71104_375134cuda3std3__45__cpo6cbeginE,(_ZN40_INTERNAL_ce85e34f_4_k_cu_90f71104_375134cuda3std3__48in_placeE - _ZN40_INTERNAL_ce85e34f_4_k_cu_90f71104_375134cuda3std3__45__cpo6cbeginE)
_ZN40_INTERNAL_ce85e34f_4_k_cu_90f71104_375134cuda3std3__45__cpo6cbeginE:
	.zero		1
	.type		_ZN40_INTERNAL_ce85e34f_4_k_cu_90f71104_375134cuda3std3__48in_placeE,@object
	.size		_ZN40_INTERNAL_ce85e34f_4_k_cu_90f71104_375134cuda3std3__48in_placeE,(_ZN40_INTERNAL_ce85e34f_4_k_cu_90f71104_375134cuda3std6ranges3__45__cpo9iter_moveE - _ZN40_INTERNAL_ce85e34f_4_k_cu_90f71104_375134cuda3std3__48in_placeE)
_ZN40_INTERNAL_ce85e34f_4_k_cu_90f71104_375134cuda3std3__48in_placeE:
	.zero		1
	.type		_ZN40_INTERNAL_ce85e34f_4_k_cu_90f71104_375134cuda3std6ranges3__45__cpo9iter_moveE,@object
	.size		_ZN40_INTERNAL_ce85e34f_4_k_cu_90f71104_375134cuda3std6ranges3__45__cpo9iter_moveE,(_ZN40_INTERNAL_ce85e34f_4_k_cu_90f71104_375134cuda3std3__45__cpo5beginE - _ZN40_INTERNAL_ce85e34f_4_k_cu_90f71104_375134cuda3std6ranges3__45__cpo9iter_moveE)
_ZN40_INTERNAL_ce85e34f_4_k_cu_90f71104_375134cuda3std6ranges3__45__cpo9iter_moveE:
	.zero		1
	.type		_ZN40_INTERNAL_ce85e34f_4_k_cu_90f71104_375134cuda3std3__45__cpo5beginE,@object
	.size		_ZN40_INTERNAL_ce85e34f_4_k_cu_90f71104_375134cuda3std3__45__cpo5beginE,(_ZN40_INTERNAL_ce85e34f_4_k_cu_90f71104_375134cuda3std3__442_GLOBAL__N__ce85e34f_4_k_cu_90f71104_375136ignoreE - _ZN40_INTERNAL_ce85e34f_4_k_cu_90f71104_375134cuda3std3__45__cpo5beginE)
_ZN40_INTERNAL_ce85e34f_4_k_cu_90f71104_375134cuda3std3__45__cpo5beginE:
	.zero		1
	.type		_ZN40_INTERNAL_ce85e34f_4_k_cu_90f71104_375134cuda3std3__442_GLOBAL__N__ce85e34f_4_k_cu_90f71104_375136ignoreE,@object
	.size		_ZN40_INTERNAL_ce85e34f_4_k_cu_90f71104_375134cuda3std3__442_GLOBAL__N__ce85e34f_4_k_cu_90f71104_375136ignoreE,(_ZN40_INTERNAL_ce85e34f_4_k_cu_90f71104_375134cute7productE - _ZN40_INTERNAL_ce85e34f_4_k_cu_90f71104_375134cuda3std3__442_GLOBAL__N__ce85e34f_4_k_cu_90f71104_375136ignoreE)
_ZN40_INTERNAL_ce85e34f_4_k_cu_90f71104_375134cuda3std3__442_GLOBAL__N__ce85e34f_4_k_cu_90f71104_375136ignoreE:
	.zero		1
	.type		_ZN40_INTERNAL_ce85e34f_4_k_cu_90f71104_375134cute7productE,@object
	.size		_ZN40_INTERNAL_ce85e34f_4_k_cu_90f71104_375134cute7productE,(_ZN40_INTERNAL_ce85e34f_4_k_cu_90f71104_375134cuda3std3__45__cpo3endE - _ZN40_INTERNAL_ce85e34f_4_k_cu_90f71104_375134cute7productE)
_ZN40_INTERNAL_ce85e34f_4_k_cu_90f71104_375134cute7productE:
	.zero		1
	.type		_ZN40_INTERNAL_ce85e34f_4_k_cu_90f71104_375134cuda3std3__45__cpo3endE,@object
	.size		_ZN40_INTERNAL_ce85e34f_4_k_cu_90f71104_375134cuda3std3__45__cpo3endE,(_ZN40_INTERNAL_ce85e34f_4_k_cu_90f71104_375134cuda3std3__419piecewise_constructE - _ZN40_INTERNAL_ce85e34f_4_k_cu_90f71104_375134cuda3std3__45__cpo3endE)
_ZN40_INTERNAL_ce85e34f_4_k_cu_90f71104_375134cuda3std3__45__cpo3endE:
	.zero		1
	.type		_ZN40_INTERNAL_ce85e34f_4_k_cu_90f71104_375134cuda3std3__419piecewise_constructE,@object
	.size		_ZN40_INTERNAL_ce85e34f_4_k_cu_90f71104_375134cuda3std3__419piecewise_constructE,(_ZN40_INTERNAL_ce85e34f_4_k_cu_90f71104_375134cuda3std3__45__cpo4cendE - _ZN40_INTERNAL_ce85e34f_4_k_cu_90f71104_375134cuda3std3__419piecewise_constructE)
_ZN40_INTERNAL_ce85e34f_4_k_cu_90f71104_375134cuda3std3__419piecewise_constructE:
	.zero		1
	.type		_ZN40_INTERNAL_ce85e34f_4_k_cu_90f71104_375134cuda3std3__45__cpo4cendE,@object
	.size		_ZN40_INTERNAL_ce85e34f_4_k_cu_90f71104_375134cuda3std3__45__cpo4cendE,(_ZN40_INTERNAL_ce85e34f_4_k_cu_90f71104_375134cuda3std6ranges3__45__cpo4swapE - _ZN40_INTERNAL_ce85e34f_4_k_cu_90f71104_375134cuda3std3__45__cpo4cendE)
_ZN40_INTERNAL_ce85e34f_4_k_cu_90f71104_375134cuda3std3__45__cpo4cendE:
	.zero		1
	.type		_ZN40_INTERNAL_ce85e34f_4_k_cu_90f71104_375134cuda3std6ranges3__45__cpo4swapE,@object
	.size		_ZN40_INTERNAL_ce85e34f_4_k_cu_90f71104_375134cuda3std6ranges3__45__cpo4swapE,(.L_10 - _ZN40_INTERNAL_ce85e34f_4_k_cu_90f71104_375134cuda3std6ranges3__45__cpo4swapE)
_ZN40_INTERNAL_ce85e34f_4_k_cu_90f71104_375134cuda3std6ranges3__45__cpo4swapE:
	.zero		1
.L_10:


//--------------------- .nv.constant0._ZN7cutlass13device_kernelINS_4gemm6kernel13GemmUniversalIN4cute5tupleIJiiiiEEENS1_10collective13CollectiveMmaINS1_35MainloopSm100TmaUmmaWarpSpecializedILi2ELi2ELi4ENS5_IJNS4_1CILi1EEENSA_ILi8EEESB_EEEEENS5_IJNSA_ILi128EEESF_NSA_ILi64EEEEEENS_6half_tENS5_IJSB_llEEESI_SJ_NS4_8TiledMMAINS4_8MMA_AtomIJNS4_20SM100_MMA_F16BF16_SSISI_SI_fLi128ELi128ELNS4_4UMMA5MajorE1ELSO_1ELNSN_7ScaleInE0ELSP_0EEEEEENS4_6LayoutINS5_IJSB_SB_SB_EEENS5_IJNSA_ILi0EEESU_SU_EEEEENS5_IJNS4_10UnderscoreESX_SX_EEEEENS4_23SM90_TMA_LOAD_MULTICASTENS4_14ComposedLayoutINS4_7SwizzleILi3ELi4ELi3EEENS4_18smem_ptr_flag_bitsILi16EEENSS_INS5_IJSG_SC_EEENS5_IJSB_SG_EEEEEEEvNS4_8identityENS4_13SM90_TMA_LOADES19_vS1A_EENS_8epilogue10collective18CollectiveEpilogueINS1D_23Sm100TmaWarpSpecializedILi4ELi2ELi32ELb1ELb0EEEJSH_NS5_IJNSS_ISF_SB_EENSS_INSA_ILi32EEESB_EEEEESI_NS5_IJlSB_lEEESI_S1M_NS1D_6fusion15FusionCallbacksIS1H_NS1N_17LinearCombinationISI_fSI_fLNS_15FloatRoundStyleE2EEESH_S1L_JEEENS4_5SM1004TMEM4LOAD26SM100_TMEM_LOAD_32dp32b32xES1B_NS11_INS12_ILi2ELi4ELi3EEES15_NSS_INS5_IJSC_S1J_EEENS5_IJS1J_SB_EEEEEEENS4_39AutoVectorizingCopyWithAssumedAlignmentILi128EEENS4_14SM90_TMA_STOREES21_S23_S23_EEEvvEEEEvNT_6ParamsE --------------------------
	.section	.nv.constant0._ZN7cutlass13device_kernelINS_4gemm6kernel13GemmUniversalIN4cute5tupleIJiiiiEEENS1_10collective13CollectiveMmaINS1_35MainloopSm100TmaUmmaWarpSpecializedILi2ELi2ELi4ENS5_IJNS4_1CILi1EEENSA_ILi8EEESB_EEEEENS5_IJNSA_ILi128EEESF_NSA_ILi64EEEEEENS_6half_tENS5_IJSB_llEEESI_SJ_NS4_8TiledMMAINS4_8MMA_AtomIJNS4_20SM100_MMA_F16BF16_SSISI_SI_fLi128ELi128ELNS4_4UMMA5MajorE1ELSO_1ELNSN_7ScaleInE0ELSP_0EEEEEENS4_6LayoutINS5_IJSB_SB_SB_EEENS5_IJNSA_ILi0EEESU_SU_EEEEENS5_IJNS4_10UnderscoreESX_SX_EEEEENS4_23SM90_TMA_LOAD_MULTICASTENS4_14ComposedLayoutINS4_7SwizzleILi3ELi4ELi3EEENS4_18smem_ptr_flag_bitsILi16EEENSS_INS5_IJSG_SC_EEENS5_IJSB_SG_EEEEEEEvNS4_8identityENS4_13SM90_TMA_LOADES19_vS1A_EENS_8epilogue10collective18CollectiveEpilogueINS1D_23Sm100TmaWarpSpecializedILi4ELi2ELi32ELb1ELb0EEEJSH_NS5_IJNSS_ISF_SB_EENSS_INSA_ILi32EEESB_EEEEESI_NS5_IJlSB_lEEESI_S1M_NS1D_6fusion15FusionCallbacksIS1H_NS1N_17LinearCombinationISI_fSI_fLNS_15FloatRoundStyleE2EEESH_S1L_JEEENS4_5SM1004TMEM4LOAD26SM100_TMEM_LOAD_32dp32b32xES1B_NS11_INS12_ILi2ELi4ELi3EEES15_NSS_INS5_IJSC_S1J_EEENS5_IJS1J_SB_EEEEEEENS4_39AutoVectorizingCopyWithAssumedAlignmentILi128EEENS4_14SM90_TMA_STOREES21_S23_S23_EEEvvEEEEvNT_6ParamsE,"a",@progbits
	.sectionflags	@""
	.align	4
.nv.constant0._ZN7cutlass13device_kernelINS_4gemm6kernel13GemmUniversalIN4cute5tupleIJiiiiEEENS1_10collective13CollectiveMmaINS1_35MainloopSm100TmaUmmaWarpSpecializedILi2ELi2ELi4ENS5_IJNS4_1CILi1EEENSA_ILi8EEESB_EEEEENS5_IJNSA_ILi128EEESF_NSA_ILi64EEEEEENS_6half_tENS5_IJSB_llEEESI_SJ_NS4_8TiledMMAINS4_8MMA_AtomIJNS4_20SM100_MMA_F16BF16_SSISI_SI_fLi128ELi128ELNS4_4UMMA5MajorE1ELSO_1ELNSN_7ScaleInE0ELSP_0EEEEEENS4_6LayoutINS5_IJSB_SB_SB_EEENS5_IJNSA_ILi0EEESU_SU_EEEEENS5_IJNS4_10UnderscoreESX_SX_EEEEENS4_23SM90_TMA_LOAD_MULTICASTENS4_14ComposedLayoutINS4_7SwizzleILi3ELi4ELi3EEENS4_18smem_ptr_flag_bitsILi16EEENSS_INS5_IJSG_SC_EEENS5_IJSB_SG_EEEEEEEvNS4_8identityENS4_13SM90_TMA_LOADES19_vS1A_EENS_8epilogue10collective18CollectiveEpilogueINS1D_23Sm100TmaWarpSpecializedILi4ELi2ELi32ELb1ELb0EEEJSH_NS5_IJNSS_ISF_SB_EENSS_INSA_ILi32EEESB_EEEEESI_NS5_IJlSB_lEEESI_S1M_NS1D_6fusion15FusionCallbacksIS1H_NS1N_17LinearCombinationISI_fSI_fLNS_15FloatRoundStyleE2EEESH_S1L_JEEENS4_5SM1004TMEM4LOAD26SM100_TMEM_LOAD_32dp32b32xES1B_NS11_INS12_ILi2ELi4ELi3EEES15_NSS_INS5_IJSC_S1J_EEENS5_IJS1J_SB_EEEEEEENS4_39AutoVectorizingCopyWithAssumedAlignmentILi128EEENS4_14SM90_TMA_STOREES21_S23_S23_EEEvvEEEEvNT_6ParamsE:
	.zero		2944


//--------------------- SYMBOLS --------------------------

	.type		.nv.reservedSmem.offset0,@object
	.size		.nv.reservedSmem.offset0,0x4
	.type		.nv.reservedSmem.cap,@object
	.size		.nv.reservedSmem.cap,0x4
	.type		__assertfail,@function
